//
// Generated by NVIDIA NVVM Compiler
//
// Compiler Build ID: CL-36424714
// Cuda compilation tools, release 13.0, V13.0.88
// Based on NVVM 20.0.0
//

.version 9.0
.target sm_100
.address_size 64

	// .globl	_Z4gemmPiS_S_i
// _ZZ4gemmPiS_S_iE5tileA has been demoted
// _ZZ4gemmPiS_S_iE5tileB has been demoted

.visible .entry _Z4gemmPiS_S_i(
	.param .u64 .ptr .align 1 _Z4gemmPiS_S_i_param_0,
	.param .u64 .ptr .align 1 _Z4gemmPiS_S_i_param_1,
	.param .u64 .ptr .align 1 _Z4gemmPiS_S_i_param_2,
	.param .u32 _Z4gemmPiS_S_i_param_3
)
{
	.reg .pred 	%p<6>;
	.reg .b32 	%r<219>;
	.reg .b64 	%rd<26>;
	// demoted variable
	.shared .align 4 .b8 _ZZ4gemmPiS_S_iE5tileA[1024];
	// demoted variable
	.shared .align 4 .b8 _ZZ4gemmPiS_S_iE5tileB[1024];
	ld.param.u32 	%r28, [_Z4gemmPiS_S_i_param_3];
	mov.u32 	%r30, %ctaid.x;
	mov.u32 	%r31, %ntid.x;
	mov.u32 	%r1, %tid.x;
	mad.lo.s32 	%r2, %r30, %r31, %r1;
	mov.u32 	%r32, %ctaid.y;
	mov.u32 	%r33, %ntid.y;
	mov.u32 	%r3, %tid.y;
	mad.lo.s32 	%r4, %r32, %r33, %r3;
	setp.lt.s32 	%p1, %r28, 1;
	mov.b32 	%r218, 0;
	@%p1 bra 	$L__BB0_7;
	add.s32 	%r5, %r28, 15;
	mad.lo.s32 	%r6, %r28, %r2, %r3;
	shl.b32 	%r36, %r1, 6;
	mov.u32 	%r37, _ZZ4gemmPiS_S_iE5tileA;
	add.s32 	%r7, %r37, %r36;
	mov.u32 	%r38, _ZZ4gemmPiS_S_iE5tileB;
	add.s32 	%r39, %r38, %r36;
	shl.b32 	%r40, %r3, 2;
	add.s32 	%r8, %r39, %r40;
	setp.lt.u32 	%p2, %r28, 17;
	mov.b32 	%r216, 0;
	mov.u32 	%r218, %r216;
	@%p2 bra 	$L__BB0_5;
	shr.u32 	%r42, %r5, 4;
	and.b32  	%r43, %r42, 134217726;
	neg.s32 	%r213, %r43;
	add.s32 	%r44, %r1, 16;
	mad.lo.s32 	%r211, %r28, %r44, %r4;
	mad.lo.s32 	%r210, %r1, %r28, %r4;
	mov.b32 	%r218, 0;
	mov.u32 	%r212, %r6;
$L__BB0_3:
	ld.param.u64 	%rd23, [_Z4gemmPiS_S_i_param_1];
	ld.param.u64 	%rd21, [_Z4gemmPiS_S_i_param_0];
	cvta.to.global.u64 	%rd4, %rd21;
	mul.wide.s32 	%rd5, %r212, 4;
	add.s64 	%rd6, %rd4, %rd5;
	ld.global.u32 	%r45, [%rd6];
	add.s32 	%r48, %r7, %r40;
	st.shared.u32 	[%r48], %r45;
	cvta.to.global.u64 	%rd7, %rd23;
	mul.wide.s32 	%rd8, %r210, 4;
	add.s64 	%rd9, %rd7, %rd8;
	ld.global.u32 	%r49, [%rd9];
	st.shared.u32 	[%r8], %r49;
	bar.sync 	0;
	ld.shared.u32 	%r50, [%r7];
	add.s32 	%r52, %r38, %r40;
	ld.shared.u32 	%r53, [%r52];
	mad.lo.s32 	%r54, %r53, %r50, %r218;
	ld.shared.u32 	%r55, [%r7+4];
	ld.shared.u32 	%r56, [%r52+64];
	mad.lo.s32 	%r57, %r56, %r55, %r54;
	ld.shared.u32 	%r58, [%r7+8];
	ld.shared.u32 	%r59, [%r52+128];
	mad.lo.s32 	%r60, %r59, %r58, %r57;
	ld.shared.u32 	%r61, [%r7+12];
	ld.shared.u32 	%r62, [%r52+192];
	mad.lo.s32 	%r63, %r62, %r61, %r60;
	ld.shared.u32 	%r64, [%r7+16];
	ld.shared.u32 	%r65, [%r52+256];
	mad.lo.s32 	%r66, %r65, %r64, %r63;
	ld.shared.u32 	%r67, [%r7+20];
	ld.shared.u32 	%r68, [%r52+320];
	mad.lo.s32 	%r69, %r68, %r67, %r66;
	ld.shared.u32 	%r70, [%r7+24];
	ld.shared.u32 	%r71, [%r52+384];
	mad.lo.s32 	%r72, %r71, %r70, %r69;
	ld.shared.u32 	%r73, [%r7+28];
	ld.shared.u32 	%r74, [%r52+448];
	mad.lo.s32 	%r75, %r74, %r73, %r72;
	ld.shared.u32 	%r76, [%r7+32];
	ld.shared.u32 	%r77, [%r52+512];
	mad.lo.s32 	%r78, %r77, %r76, %r75;
	ld.shared.u32 	%r79, [%r7+36];
	ld.shared.u32 	%r80, [%r52+576];
	mad.lo.s32 	%r81, %r80, %r79, %r78;
	ld.shared.u32 	%r82, [%r7+40];
	ld.shared.u32 	%r83, [%r52+640];
	mad.lo.s32 	%r84, %r83, %r82, %r81;
	ld.shared.u32 	%r85, [%r7+44];
	ld.shared.u32 	%r86, [%r52+704];
	mad.lo.s32 	%r87, %r86, %r85, %r84;
	ld.shared.u32 	%r88, [%r7+48];
	ld.shared.u32 	%r89, [%r52+768];
	mad.lo.s32 	%r90, %r89, %r88, %r87;
	ld.shared.u32 	%r91, [%r7+52];
	ld.shared.u32 	%r92, [%r52+832];
	mad.lo.s32 	%r93, %r92, %r91, %r90;
	ld.shared.u32 	%r94, [%r7+56];
	ld.shared.u32 	%r95, [%r52+896];
	mad.lo.s32 	%r96, %r95, %r94, %r93;
	ld.shared.u32 	%r97, [%r7+60];
	ld.shared.u32 	%r98, [%r52+960];
	mad.lo.s32 	%r99, %r98, %r97, %r96;
	bar.sync 	0;
	ld.global.u32 	%r100, [%rd6+64];
	st.shared.u32 	[%r48], %r100;
	mul.wide.s32 	%rd10, %r211, 4;
	add.s64 	%rd11, %rd7, %rd10;
	ld.global.u32 	%r101, [%rd11];
	st.shared.u32 	[%r8], %r101;
	bar.sync 	0;
	ld.shared.u32 	%r102, [%r7];
	ld.shared.u32 	%r103, [%r52];
	mad.lo.s32 	%r104, %r103, %r102, %r99;
	ld.shared.u32 	%r105, [%r7+4];
	ld.shared.u32 	%r106, [%r52+64];
	mad.lo.s32 	%r107, %r106, %r105, %r104;
	ld.shared.u32 	%r108, [%r7+8];
	ld.shared.u32 	%r109, [%r52+128];
	mad.lo.s32 	%r110, %r109, %r108, %r107;
	ld.shared.u32 	%r111, [%r7+12];
	ld.shared.u32 	%r112, [%r52+192];
	mad.lo.s32 	%r113, %r112, %r111, %r110;
	ld.shared.u32 	%r114, [%r7+16];
	ld.shared.u32 	%r115, [%r52+256];
	mad.lo.s32 	%r116, %r115, %r114, %r113;
	ld.shared.u32 	%r117, [%r7+20];
	ld.shared.u32 	%r118, [%r52+320];
	mad.lo.s32 	%r119, %r118, %r117, %r116;
	ld.shared.u32 	%r120, [%r7+24];
	ld.shared.u32 	%r121, [%r52+384];
	mad.lo.s32 	%r122, %r121, %r120, %r119;
	ld.shared.u32 	%r123, [%r7+28];
	ld.shared.u32 	%r124, [%r52+448];
	mad.lo.s32 	%r125, %r124, %r123, %r122;
	ld.shared.u32 	%r126, [%r7+32];
	ld.shared.u32 	%r127, [%r52+512];
	mad.lo.s32 	%r128, %r127, %r126, %r125;
	ld.shared.u32 	%r129, [%r7+36];
	ld.shared.u32 	%r130, [%r52+576];
	mad.lo.s32 	%r131, %r130, %r129, %r128;
	ld.shared.u32 	%r132, [%r7+40];
	ld.shared.u32 	%r133, [%r52+640];
	mad.lo.s32 	%r134, %r133, %r132, %r131;
	ld.shared.u32 	%r135, [%r7+44];
	ld.shared.u32 	%r136, [%r52+704];
	mad.lo.s32 	%r137, %r136, %r135, %r134;
	ld.shared.u32 	%r138, [%r7+48];
	ld.shared.u32 	%r139, [%r52+768];
	mad.lo.s32 	%r140, %r139, %r138, %r137;
	ld.shared.u32 	%r141, [%r7+52];
	ld.shared.u32 	%r142, [%r52+832];
	mad.lo.s32 	%r143, %r142, %r141, %r140;
	ld.shared.u32 	%r144, [%r7+56];
	ld.shared.u32 	%r145, [%r52+896];
	mad.lo.s32 	%r146, %r145, %r144, %r143;
	ld.shared.u32 	%r147, [%r7+60];
	ld.shared.u32 	%r148, [%r52+960];
	mad.lo.s32 	%r218, %r148, %r147, %r146;
	bar.sync 	0;
	add.s32 	%r213, %r213, 2;
	add.s32 	%r212, %r212, 32;
	shl.b32 	%r149, %r28, 5;
	add.s32 	%r211, %r211, %r149;
	add.s32 	%r210, %r210, %r149;
	setp.ne.s32 	%p3, %r213, 0;
	@%p3 bra 	$L__BB0_3;
	and.b32  	%r216, %r5, 2147483616;
$L__BB0_5:
	and.b32  	%r150, %r5, 16;
	setp.eq.s32 	%p4, %r150, 0;
	@%p4 bra 	$L__BB0_7;
	ld.param.u64 	%rd24, [_Z4gemmPiS_S_i_param_1];
	ld.param.u64 	%rd22, [_Z4gemmPiS_S_i_param_0];
	add.s32 	%r151, %r6, %r216;
	cvta.to.global.u64 	%rd12, %rd22;
	mul.wide.s32 	%rd13, %r151, 4;
	add.s64 	%rd14, %rd12, %rd13;
	ld.global.u32 	%r152, [%rd14];
	add.s32 	%r155, %r7, %r40;
	st.shared.u32 	[%r155], %r152;
	add.s32 	%r156, %r216, %r1;
	mad.lo.s32 	%r157, %r156, %r28, %r4;
	cvta.to.global.u64 	%rd15, %rd24;
	mul.wide.s32 	%rd16, %r157, 4;
	add.s64 	%rd17, %rd15, %rd16;
	ld.global.u32 	%r158, [%rd17];
	st.shared.u32 	[%r8], %r158;
	bar.sync 	0;
	ld.shared.u32 	%r159, [%r7];
	add.s32 	%r161, %r38, %r40;
	ld.shared.u32 	%r162, [%r161];
	mad.lo.s32 	%r163, %r162, %r159, %r218;
	ld.shared.u32 	%r164, [%r7+4];
	ld.shared.u32 	%r165, [%r161+64];
	mad.lo.s32 	%r166, %r165, %r164, %r163;
	ld.shared.u32 	%r167, [%r7+8];
	ld.shared.u32 	%r168, [%r161+128];
	mad.lo.s32 	%r169, %r168, %r167, %r166;
	ld.shared.u32 	%r170, [%r7+12];
	ld.shared.u32 	%r171, [%r161+192];
	mad.lo.s32 	%r172, %r171, %r170, %r169;
	ld.shared.u32 	%r173, [%r7+16];
	ld.shared.u32 	%r174, [%r161+256];
	mad.lo.s32 	%r175, %r174, %r173, %r172;
	ld.shared.u32 	%r176, [%r7+20];
	ld.shared.u32 	%r177, [%r161+320];
	mad.lo.s32 	%r178, %r177, %r176, %r175;
	ld.shared.u32 	%r179, [%r7+24];
	ld.shared.u32 	%r180, [%r161+384];
	mad.lo.s32 	%r181, %r180, %r179, %r178;
	ld.shared.u32 	%r182, [%r7+28];
	ld.shared.u32 	%r183, [%r161+448];
	mad.lo.s32 	%r184, %r183, %r182, %r181;
	ld.shared.u32 	%r185, [%r7+32];
	ld.shared.u32 	%r186, [%r161+512];
	mad.lo.s32 	%r187, %r186, %r185, %r184;
	ld.shared.u32 	%r188, [%r7+36];
	ld.shared.u32 	%r189, [%r161+576];
	mad.lo.s32 	%r190, %r189, %r188, %r187;
	ld.shared.u32 	%r191, [%r7+40];
	ld.shared.u32 	%r192, [%r161+640];
	mad.lo.s32 	%r193, %r192, %r191, %r190;
	ld.shared.u32 	%r194, [%r7+44];
	ld.shared.u32 	%r195, [%r161+704];
	mad.lo.s32 	%r196, %r195, %r194, %r193;
	ld.shared.u32 	%r197, [%r7+48];
	ld.shared.u32 	%r198, [%r161+768];
	mad.lo.s32 	%r199, %r198, %r197, %r196;
	ld.shared.u32 	%r200, [%r7+52];
	ld.shared.u32 	%r201, [%r161+832];
	mad.lo.s32 	%r202, %r201, %r200, %r199;
	ld.shared.u32 	%r203, [%r7+56];
	ld.shared.u32 	%r204, [%r161+896];
	mad.lo.s32 	%r205, %r204, %r203, %r202;
	ld.shared.u32 	%r206, [%r7+60];
	ld.shared.u32 	%r207, [%r161+960];
	mad.lo.s32 	%r218, %r207, %r206, %r205;
	bar.sync 	0;
$L__BB0_7:
	max.s32 	%r208, %r2, %r4;
	setp.ge.s32 	%p5, %r208, %r28;
	@%p5 bra 	$L__BB0_9;
	ld.param.u64 	%rd25, [_Z4gemmPiS_S_i_param_2];
	mad.lo.s32 	%r209, %r28, %r2, %r4;
	cvta.to.global.u64 	%rd18, %rd25;
	mul.wide.s32 	%rd19, %r209, 4;
	add.s64 	%rd20, %rd18, %rd19;
	st.global.u32 	[%rd20], %r218;
$L__BB0_9:
	ret;

}
	// .globl	_Z12gemmBaselinePiS_S_i
.visible .entry _Z12gemmBaselinePiS_S_i(
	.param .u64 .ptr .align 1 _Z12gemmBaselinePiS_S_i_param_0,
	.param .u64 .ptr .align 1 _Z12gemmBaselinePiS_S_i_param_1,
	.param .u64 .ptr .align 1 _Z12gemmBaselinePiS_S_i_param_2,
	.param .u32 _Z12gemmBaselinePiS_S_i_param_3
)
{
	.reg .pred 	%p<10>;
	.reg .b32 	%r<144>;
	.reg .b64 	%rd<47>;

	ld.param.u64 	%rd4, [_Z12gemmBaselinePiS_S_i_param_0];
	ld.param.u64 	%rd5, [_Z12gemmBaselinePiS_S_i_param_1];
	ld.param.u64 	%rd3, [_Z12gemmBaselinePiS_S_i_param_2];
	ld.param.u32 	%r55, [_Z12gemmBaselinePiS_S_i_param_3];
	cvta.to.global.u64 	%rd1, %rd5;
	cvta.to.global.u64 	%rd2, %rd4;
	mov.u32 	%r57, %ctaid.x;
	mov.u32 	%r58, %ntid.x;
	mov.u32 	%r59, %tid.x;
	mad.lo.s32 	%r1, %r57, %r58, %r59;
	mov.u32 	%r60, %ctaid.y;
	mov.u32 	%r61, %ntid.y;
	mul.lo.s32 	%r2, %r60, %r61;
	mov.u32 	%r3, %tid.y;
	add.s32 	%r4, %r2, %r3;
	setp.lt.s32 	%p1, %r55, 1;
	mov.b32 	%r143, 0;
	@%p1 bra 	$L__BB1_12;
	mul.lo.s32 	%r5, %r55, %r1;
	and.b32  	%r6, %r55, 7;
	setp.lt.u32 	%p2, %r55, 8;
	mov.b32 	%r138, 0;
	mov.u32 	%r143, %r138;
	@%p2 bra 	$L__BB1_4;
	and.b32  	%r138, %r55, 2147483640;
	neg.s32 	%r132, %r138;
	add.s32 	%r65, %r3, %r55;
	add.s32 	%r131, %r65, %r2;
	shl.b32 	%r10, %r55, 3;
	shl.b32 	%r66, %r55, 1;
	add.s32 	%r130, %r4, %r66;
	mad.lo.s32 	%r129, %r55, 3, %r4;
	shl.b32 	%r67, %r55, 2;
	add.s32 	%r128, %r4, %r67;
	mad.lo.s32 	%r127, %r55, 5, %r4;
	mad.lo.s32 	%r126, %r55, 6, %r4;
	mad.lo.s32 	%r125, %r55, 7, %r4;
	mov.b32 	%r143, 0;
	mov.u32 	%r123, %r5;
	mov.u32 	%r124, %r4;
$L__BB1_3:
	.pragma "nounroll";
	mul.wide.s32 	%rd6, %r123, 4;
	add.s64 	%rd7, %rd2, %rd6;
	ld.global.u32 	%r68, [%rd7];
	mul.wide.u32 	%rd8, %r124, 4;
	add.s64 	%rd9, %rd1, %rd8;
	ld.global.u32 	%r69, [%rd9];
	mad.lo.s32 	%r70, %r69, %r68, %r143;
	ld.global.u32 	%r71, [%rd7+4];
	mul.wide.u32 	%rd10, %r131, 4;
	add.s64 	%rd11, %rd1, %rd10;
	ld.global.u32 	%r72, [%rd11];
	mad.lo.s32 	%r73, %r72, %r71, %r70;
	ld.global.u32 	%r74, [%rd7+8];
	mul.wide.u32 	%rd12, %r130, 4;
	add.s64 	%rd13, %rd1, %rd12;
	ld.global.u32 	%r75, [%rd13];
	mad.lo.s32 	%r76, %r75, %r74, %r73;
	ld.global.u32 	%r77, [%rd7+12];
	mul.wide.u32 	%rd14, %r129, 4;
	add.s64 	%rd15, %rd1, %rd14;
	ld.global.u32 	%r78, [%rd15];
	mad.lo.s32 	%r79, %r78, %r77, %r76;
	ld.global.u32 	%r80, [%rd7+16];
	mul.wide.u32 	%rd16, %r128, 4;
	add.s64 	%rd17, %rd1, %rd16;
	ld.global.u32 	%r81, [%rd17];
	mad.lo.s32 	%r82, %r81, %r80, %r79;
	ld.global.u32 	%r83, [%rd7+20];
	mul.wide.u32 	%rd18, %r127, 4;
	add.s64 	%rd19, %rd1, %rd18;
	ld.global.u32 	%r84, [%rd19];
	mad.lo.s32 	%r85, %r84, %r83, %r82;
	ld.global.u32 	%r86, [%rd7+24];
	mul.wide.u32 	%rd20, %r126, 4;
	add.s64 	%rd21, %rd1, %rd20;
	ld.global.u32 	%r87, [%rd21];
	mad.lo.s32 	%r88, %r87, %r86, %r85;
	ld.global.u32 	%r89, [%rd7+28];
	mul.wide.u32 	%rd22, %r125, 4;
	add.s64 	%rd23, %rd1, %rd22;
	ld.global.u32 	%r90, [%rd23];
	mad.lo.s32 	%r143, %r90, %r89, %r88;
	add.s32 	%r132, %r132, 8;
	add.s32 	%r131, %r131, %r10;
	add.s32 	%r130, %r130, %r10;
	add.s32 	%r129, %r129, %r10;
	add.s32 	%r128, %r128, %r10;
	add.s32 	%r127, %r127, %r10;
	add.s32 	%r126, %r126, %r10;
	add.s32 	%r125, %r125, %r10;
	add.s32 	%r124, %r124, %r10;
	add.s32 	%r123, %r123, 8;
	setp.ne.s32 	%p3, %r132, 0;
	@%p3 bra 	$L__BB1_3;
$L__BB1_4:
	setp.eq.s32 	%p4, %r6, 0;
	@%p4 bra 	$L__BB1_12;
	and.b32  	%r42, %r55, 3;
	setp.lt.u32 	%p5, %r6, 4;
	@%p5 bra 	$L__BB1_7;
	add.s32 	%r92, %r138, %r5;
	mul.wide.s32 	%rd24, %r92, 4;
	add.s64 	%rd25, %rd2, %rd24;
	ld.global.u32 	%r93, [%rd25];
	mad.lo.s32 	%r94, %r138, %r55, %r4;
	mul.wide.u32 	%rd26, %r94, 4;
	add.s64 	%rd27, %rd1, %rd26;
	ld.global.u32 	%r95, [%rd27];
	mad.lo.s32 	%r96, %r95, %r93, %r143;
	ld.global.u32 	%r97, [%rd25+4];
	add.s32 	%r98, %r94, %r55;
	mul.wide.u32 	%rd28, %r98, 4;
	add.s64 	%rd29, %rd1, %rd28;
	ld.global.u32 	%r99, [%rd29];
	mad.lo.s32 	%r100, %r99, %r97, %r96;
	ld.global.u32 	%r101, [%rd25+8];
	add.s32 	%r102, %r98, %r55;
	mul.wide.u32 	%rd30, %r102, 4;
	add.s64 	%rd31, %rd1, %rd30;
	ld.global.u32 	%r103, [%rd31];
	mad.lo.s32 	%r104, %r103, %r101, %r100;
	ld.global.u32 	%r105, [%rd25+12];
	add.s32 	%r106, %r102, %r55;
	mul.wide.u32 	%rd32, %r106, 4;
	add.s64 	%rd33, %rd1, %rd32;
	ld.global.u32 	%r107, [%rd33];
	mad.lo.s32 	%r143, %r107, %r105, %r104;
	add.s32 	%r138, %r138, 4;
$L__BB1_7:
	setp.eq.s32 	%p6, %r42, 0;
	@%p6 bra 	$L__BB1_12;
	setp.eq.s32 	%p7, %r42, 1;
	@%p7 bra 	$L__BB1_10;
	add.s32 	%r109, %r138, %r5;
	mul.wide.s32 	%rd34, %r109, 4;
	add.s64 	%rd35, %rd2, %rd34;
	ld.global.u32 	%r110, [%rd35];
	mad.lo.s32 	%r111, %r138, %r55, %r4;
	mul.wide.u32 	%rd36, %r111, 4;
	add.s64 	%rd37, %rd1, %rd36;
	ld.global.u32 	%r112, [%rd37];
	mad.lo.s32 	%r113, %r112, %r110, %r143;
	ld.global.u32 	%r114, [%rd35+4];
	add.s32 	%r115, %r111, %r55;
	mul.wide.u32 	%rd38, %r115, 4;
	add.s64 	%rd39, %rd1, %rd38;
	ld.global.u32 	%r116, [%rd39];
	mad.lo.s32 	%r143, %r116, %r114, %r113;
	add.s32 	%r138, %r138, 2;
$L__BB1_10:
	and.b32  	%r117, %r55, 1;
	setp.eq.b32 	%p8, %r117, 1;
	not.pred 	%p9, %p8;
	@%p9 bra 	$L__BB1_12;
	add.s32 	%r118, %r138, %r5;
	mul.wide.s32 	%rd40, %r118, 4;
	add.s64 	%rd41, %rd2, %rd40;
	ld.global.u32 	%r119, [%rd41];
	mad.lo.s32 	%r120, %r138, %r55, %r4;
	mul.wide.u32 	%rd42, %r120, 4;
	add.s64 	%rd43, %rd1, %rd42;
	ld.global.u32 	%r121, [%rd43];
	mad.lo.s32 	%r143, %r121, %r119, %r143;
$L__BB1_12:
	cvta.to.global.u64 	%rd44, %rd3;
	mad.lo.s32 	%r122, %r55, %r1, %r4;
	mul.wide.s32 	%rd45, %r122, 4;
	add.s64 	%rd46, %rd44, %rd45;
	st.global.u32 	[%rd46], %r143;
	ret;

}


// ===== COMPILED SASS (sm_100) =====

	.target	sm_100

	.elftype	@"ET_EXEC"


//--------------------- .note.nv.tkinfo           --------------------------
	.section	.note.nv.tkinfo,"",@"SHT_NOTE"
	.sectionflags	@"SHF_NOTE_NV_TKINFO"
	.tkinfo
        /*0018*/ 	.word	0x00000002
        /*0030*/ 	.string	""
        /*0030*/ 	.string	"ptxas"
        /*0030*/ 	.string	"Cuda compilation tools, release 13.0, V13.0.88"
        /*0030*/ 	.string	"Build cuda_13.0.r13.0/compiler.36424714_0"
        /*0030*/ 	.string	"-arch sm_100 -m 64 "



//--------------------- .note.nv.cuinfo           --------------------------
	.section	.note.nv.cuinfo,"",@"SHT_NOTE"
	.sectionflags	@"SHF_NOTE_NV_CUINFO"
        /*0018*/ 	.short	0x0002
        /*001a*/ 	.short	0x0064
        /*001c*/ 	.short	0x0082
	.zero		2


//--------------------- .nv.info                  --------------------------
	.section	.nv.info,"",@"SHT_CUDA_INFO"
	.align	4


	//----- nvinfo : EIATTR_REGCOUNT
	.align		4
        /*0000*/ 	.byte	0x04, 0x2f
        /*0002*/ 	.short	(.L_1 - .L_0)
	.align		4
.L_0:
        /*0004*/ 	.word	index@(_Z4gemmPiS_S_i)
        /*0008*/ 	.word	0x00000020


	//----- nvinfo : EIATTR_FRAME_SIZE
	.align		4
.L_1:
        /*000c*/ 	.byte	0x04, 0x11
        /*000e*/ 	.short	(.L_3 - .L_2)
	.align		4
.L_2:
        /*0010*/ 	.word	index@(_Z4gemmPiS_S_i)
        /*0014*/ 	.word	0x00000000


	//----- nvinfo : EIATTR_REGCOUNT
	.align		4
.L_3:
        /*0018*/ 	.byte	0x04, 0x2f
        /*001a*/ 	.short	(.L_5 - .L_4)
	.align		4
.L_4:
        /*001c*/ 	.word	index@(_Z12gemmBaselinePiS_S_i)
        /*0020*/ 	.word	0x00000020


	//----- nvinfo : EIATTR_FRAME_SIZE
	.align		4
.L_5:
        /*0024*/ 	.byte	0x04, 0x11
        /*0026*/ 	.short	(.L_7 - .L_6)
	.align		4
.L_6:
        /*0028*/ 	.word	index@(_Z12gemmBaselinePiS_S_i)
        /*002c*/ 	.word	0x00000000


	//----- nvinfo : EIATTR_MIN_STACK_SIZE
	.align		4
.L_7:
        /*0030*/ 	.byte	0x04, 0x12
        /*0032*/ 	.short	(.L_9 - .L_8)
	.align		4
.L_8:
        /*0034*/ 	.word	index@(_Z12gemmBaselinePiS_S_i)
        /*0038*/ 	.word	0x00000000


	//----- nvinfo : EIATTR_MIN_STACK_SIZE
	.align		4
.L_9:
        /*003c*/ 	.byte	0x04, 0x12
        /*003e*/ 	.short	(.L_11 - .L_10)
	.align		4
.L_10:
        /*0040*/ 	.word	index@(_Z4gemmPiS_S_i)
        /*0044*/ 	.word	0x00000000
.L_11:


//--------------------- .nv.compat                --------------------------
	.section	.nv.compat,"",@"SHT_CUDA_COMPAT_INFO"
	.align	4
        /*0000*/ 	.byte	0x02, 0x09, 0x00, 0x00, 0x02, 0x02, 0x01, 0x00, 0x02, 0x05, 0x05, 0x00, 0x03, 0x07, 0x01, 0x01
        /*0010*/ 	.byte	0x02, 0x03, 0x00, 0x00, 0x02, 0x06, 0x01, 0x00, 0x04, 0x0b, 0x08, 0x00, 0x09, 0x00, 0x00, 0x00
        /*0020*/ 	.byte	0x00, 0x00, 0x00, 0x00


//--------------------- .nv.info._Z12gemmBaselinePiS_S_i --------------------------
	.section	.nv.info._Z12gemmBaselinePiS_S_i,"",@"SHT_CUDA_INFO"
	.sectionflags	@""
	.align	4


	//----- nvinfo : EIATTR_CUDA_API_VERSION
	.align		4
        /*0000*/ 	.byte	0x04, 0x37
        /*0002*/ 	.short	(.L_13 - .L_12)
.L_12:
        /*0004*/ 	.word	0x00000082


	//----- nvinfo : EIATTR_KPARAM_INFO
	.align		4
.L_13:
        /*0008*/ 	.byte	0x04, 0x17
        /*000a*/ 	.short	(.L_15 - .L_14)
.L_14:
        /*000c*/ 	.word	0x00000000
        /*0010*/ 	.short	0x0003
        /*0012*/ 	.short	0x0018
        /*0014*/ 	.byte	0x00, 0xf0, 0x11, 0x00


	//----- nvinfo : EIATTR_KPARAM_INFO
	.align		4
.L_15:
        /*0018*/ 	.byte	0x04, 0x17
        /*001a*/ 	.short	(.L_17 - .L_16)
.L_16:
        /*001c*/ 	.word	0x00000000
        /*0020*/ 	.short	0x0002
        /*0022*/ 	.short	0x0010
        /*0024*/ 	.byte	0x00, 0xf5, 0x21, 0x00


	//----- nvinfo : EIATTR_KPARAM_INFO
	.align		4
.L_17:
        /*0028*/ 	.byte	0x04, 0x17
        /*002a*/ 	.short	(.L_19 - .L_18)
.L_18:
        /*002c*/ 	.word	0x00000000
        /*0030*/ 	.short	0x0001
        /*0032*/ 	.short	0x0008
        /*0034*/ 	.byte	0x00, 0xf5, 0x21, 0x00


	//----- nvinfo : EIATTR_KPARAM_INFO
	.align		4
.L_19:
        /*0038*/ 	.byte	0x04, 0x17
        /*003a*/ 	.short	(.L_21 - .L_20)
.L_20:
        /*003c*/ 	.word	0x00000000
        /*0040*/ 	.short	0x0000
        /*0042*/ 	.short	0x0000
        /*0044*/ 	.byte	0x00, 0xf5, 0x21, 0x00


	//----- nvinfo : EIATTR_SPARSE_MMA_MASK
	.align		4
.L_21:
        /*0048*/ 	.byte	0x03, 0x50
        /*004a*/ 	.short	0x0000


	//----- nvinfo : EIATTR_MAXREG_COUNT
	.align		4
        /*004c*/ 	.byte	0x03, 0x1b
        /*004e*/ 	.short	0x00ff


	//----- nvinfo : EIATTR_MERCURY_ISA_VERSION
	.align		4
        /*0050*/ 	.byte	0x03, 0x5f
        /*0052*/ 	.short	0x0101


	//----- nvinfo : EIATTR_VRC_CTA_INIT_COUNT
	.align		4
        /*0054*/ 	.byte	0x02, 0x4a
	.zero		1
	.zero		1


	//----- nvinfo : EIATTR_EXIT_INSTR_OFFSETS
	.align		4
        /*0058*/ 	.byte	0x04, 0x1c
        /*005a*/ 	.short	(.L_23 - .L_22)


	//   ....[0]....
.L_22:
        /*005c*/ 	.word	0x000008f0


	//----- nvinfo : EIATTR_CBANK_PARAM_SIZE
	.align		4
.L_23:
        /*0060*/ 	.byte	0x03, 0x19
        /*0062*/ 	.short	0x001c


	//----- nvinfo : EIATTR_PARAM_CBANK
	.align		4
        /*0064*/ 	.byte	0x04, 0x0a
        /*0066*/ 	.short	(.L_25 - .L_24)
	.align		4
.L_24:
        /*0068*/ 	.word	index@(.nv.constant0._Z12gemmBaselinePiS_S_i)
        /*006c*/ 	.short	0x0380
        /*006e*/ 	.short	0x001c


	//----- nvinfo : EIATTR_SW_WAR
	.align		4
.L_25:
        /*0070*/ 	.byte	0x04, 0x36
        /*0072*/ 	.short	(.L_27 - .L_26)
.L_26:
        /*0074*/ 	.word	0x00000008
.L_27:


//--------------------- .nv.info._Z4gemmPiS_S_i   --------------------------
	.section	.nv.info._Z4gemmPiS_S_i,"",@"SHT_CUDA_INFO"
	.sectionflags	@""
	.align	4


	//----- nvinfo : EIATTR_CUDA_API_VERSION
	.align		4
        /*0000*/ 	.byte	0x04, 0x37
        /*0002*/ 	.short	(.L_29 - .L_28)
.L_28:
        /*0004*/ 	.word	0x00000082


	//----- nvinfo : EIATTR_KPARAM_INFO
	.align		4
.L_29:
        /*0008*/ 	.byte	0x04, 0x17
        /*000a*/ 	.short	(.L_31 - .L_30)
.L_30:
        /*000c*/ 	.word	0x00000000
        /*0010*/ 	.short	0x0003
        /*0012*/ 	.short	0x0018
        /*0014*/ 	.byte	0x00, 0xf0, 0x11, 0x00


	//----- nvinfo : EIATTR_KPARAM_INFO
	.align		4
.L_31:
        /*0018*/ 	.byte	0x04, 0x17
        /*001a*/ 	.short	(.L_33 - .L_32)
.L_32:
        /*001c*/ 	.word	0x00000000
        /*0020*/ 	.short	0x0002
        /*0022*/ 	.short	0x0010
        /*0024*/ 	.byte	0x00, 0xf5, 0x21, 0x00


	//----- nvinfo : EIATTR_KPARAM_INFO
	.align		4
.L_33:
        /*0028*/ 	.byte	0x04, 0x17
        /*002a*/ 	.short	(.L_35 - .L_34)
.L_34:
        /*002c*/ 	.word	0x00000000
        /*0030*/ 	.short	0x0001
        /*0032*/ 	.short	0x0008
        /*0034*/ 	.byte	0x00, 0xf5, 0x21, 0x00


	//----- nvinfo : EIATTR_KPARAM_INFO
	.align		4
.L_35:
        /*0038*/ 	.byte	0x04, 0x17
        /*003a*/ 	.short	(.L_37 - .L_36)
.L_36:
        /*003c*/ 	.word	0x00000000
        /*0040*/ 	.short	0x0000
        /*0042*/ 	.short	0x0000
        /*0044*/ 	.byte	0x00, 0xf5, 0x21, 0x00


	//----- nvinfo : EIATTR_SPARSE_MMA_MASK
	.align		4
.L_37:
        /*0048*/ 	.byte	0x03, 0x50
        /*004a*/ 	.short	0x0000


	//----- nvinfo : EIATTR_MAXREG_COUNT
	.align		4
        /*004c*/ 	.byte	0x03, 0x1b
        /*004e*/ 	.short	0x00ff


	//----- nvinfo : EIATTR_NUM_BARRIERS
	.align		4
        /*0050*/ 	.byte	0x02, 0x4c
        /*0052*/ 	.byte	0x01
	.zero		1


	//----- nvinfo : EIATTR_MERCURY_ISA_VERSION
	.align		4
        /*0054*/ 	.byte	0x03, 0x5f
        /*0056*/ 	.short	0x0101


	//----- nvinfo : EIATTR_VRC_CTA_INIT_COUNT
	.align		4
        /*0058*/ 	.byte	0x02, 0x4a
	.zero		1
	.zero		1


	//----- nvinfo : EIATTR_EXIT_INSTR_OFFSETS
	.align		4
        /*005c*/ 	.byte	0x04, 0x1c
        /*005e*/ 	.short	(.L_39 - .L_38)


	//   ....[0]....
.L_38:
        /*0060*/ 	.word	0x00000bd0


	//   ....[1]....
        /*0064*/ 	.word	0x00000c20


	//----- nvinfo : EIATTR_CBANK_PARAM_SIZE
	.align		4
.L_39:
        /*0068*/ 	.byte	0x03, 0x19
        /*006a*/ 	.short	0x001c


	//----- nvinfo : EIATTR_PARAM_CBANK
	.align		4
        /*006c*/ 	.byte	0x04, 0x0a
        /*006e*/ 	.short	(.L_41 - .L_40)
	.align		4
.L_40:
        /*0070*/ 	.word	index@(.nv.constant0._Z4gemmPiS_S_i)
        /*0074*/ 	.short	0x0380
        /*0076*/ 	.short	0x001c


	//----- nvinfo : EIATTR_SW_WAR
	.align		4
.L_41:
        /*0078*/ 	.byte	0x04, 0x36
        /*007a*/ 	.short	(.L_43 - .L_42)
.L_42:
        /*007c*/ 	.word	0x00000008
.L_43:


//--------------------- .nv.callgraph             --------------------------
	.section	.nv.callgraph,"",@"SHT_CUDA_CALLGRAPH"
	.align	4
	.sectionentsize	8
	.align		4
        /*0000*/ 	.word	0x00000000
	.align		4
        /*0004*/ 	.word	0xffffffff
	.align		4
        /*0008*/ 	.word	0x00000000
	.align		4
        /*000c*/ 	.word	0xfffffffe
	.align		4
        /*0010*/ 	.word	0x00000000
	.align		4
        /*0014*/ 	.word	0xfffffffd
	.align		4
        /*0018*/ 	.word	0x00000000
	.align		4
        /*001c*/ 	.word	0xfffffffc


//--------------------- .text._Z12gemmBaselinePiS_S_i --------------------------
	.section	.text._Z12gemmBaselinePiS_S_i,"ax",@progbits
	.align	128
        .global         _Z12gemmBaselinePiS_S_i
        .type           _Z12gemmBaselinePiS_S_i,@function
        .size           _Z12gemmBaselinePiS_S_i,(.L_x_9 - _Z12gemmBaselinePiS_S_i)
        .other          _Z12gemmBaselinePiS_S_i,@"STO_CUDA_ENTRY STV_DEFAULT"
_Z12gemmBaselinePiS_S_i:
.text._Z12gemmBaselinePiS_S_i:
[----:B------:R-:W-:Y:S08]  /*0000*/  LDC R1, c[0x0][0x37c] ;  /* 0x0000df00ff017b82 */ /* 0x000ff00000000800 */
[----:B------:R-:W0:Y:S01]  /*0010*/  LDC R0, c[0x0][0x398] ;  /* 0x0000e600ff007b82 */ /* 0x000e220000000800 */
[----:B------:R-:W1:Y:S01]  /*0020*/  S2R R2, SR_TID.X ;  /* 0x0000000000027919 */ /* 0x000e620000002100 */
[----:B------:R-:W2:Y:S01]  /*0030*/  LDCU.64 UR6, c[0x0][0x358] ;  /* 0x00006b00ff0677ac */ /* 0x000ea20008000a00 */
[----:B------:R-:W-:Y:S01]  /*0040*/  HFMA2 R20, -RZ, RZ, 0, 0 ;  /* 0x00000000ff147431 */ /* 0x000fe200000001ff */
[----:B------:R-:W3:Y:S04]  /*0050*/  S2R R11, SR_TID.Y ;  /* 0x00000000000b7919 */ /* 0x000ee80000002200 */
[----:B------:R-:W4:Y:S08]  /*0060*/  S2UR UR4, SR_CTAID.Y ;  /* 0x00000000000479c3 */ /* 0x000f300000002600 */
[----:B------:R-:W1:Y:S01]  /*0070*/  LDC R3, c[0x0][0x360] ;  /* 0x0000d800ff037b82 */ /* 0x000e620000000800 */
[----:B------:R-:W4:Y:S07]  /*0080*/  LDCU UR5, c[0x0][0x364] ;  /* 0x00006c80ff0577ac */ /* 0x000f2e0008000800 */
[----:B------:R-:W1:Y:S01]  /*0090*/  S2UR UR8, SR_CTAID.X ;  /* 0x00000000000879c3 */ /* 0x000e620000002500 */
[----:B0-----:R-:W-:Y:S01]  /*00a0*/  ISETP.GE.AND P0, PT, R0, 0x1, PT ;  /* 0x000000010000780c */ /* 0x001fe20003f06270 */
[----:B----4-:R-:W-:-:S06]  /*00b0*/  UIMAD UR4, UR4, UR5, URZ ;  /* 0x00000005040472a4 */ /* 0x010fcc000f8e02ff */
[----:B---3--:R-:W-:Y:S01]  /*00c0*/  IADD3 R7, PT, PT, R11, UR4, RZ ;  /* 0x000000040b077c10 */ /* 0x008fe2000fffe0ff */
[----:B-1----:R-:W-:-:S05]  /*00d0*/  IMAD R3, R3, UR8, R2 ;  /* 0x0000000803037c24 */ /* 0x002fca000f8e0202 */
[----:B--2---:R-:W-:Y:S05]  /*00e0*/  @!P0 BRA `(.L_x_0) ;  /* 0x0000000400f08947 */ /* 0x004fea0003800000 */
[C---:B------:R-:W-:Y:S01]  /*00f0*/  ISETP.GE.U32.AND P1, PT, R0.reuse, 0x8, PT ;  /* 0x000000080000780c */ /* 0x040fe20003f26070 */
[----:B------:R-:W-:Y:S01]  /*0100*/  IMAD R4, R3, R0, RZ ;  /* 0x0000000003047224 */ /* 0x000fe200078e02ff */
[----:B------:R-:W-:Y:S02]  /*0110*/  LOP3.LUT R2, R0, 0x7, RZ, 0xc0, !PT ;  /* 0x0000000700027812 */ /* 0x000fe400078ec0ff */
[----:B------:R-:W-:Y:S02]  /*0120*/  MOV R9, RZ ;  /* 0x000000ff00097202 */ /* 0x000fe40000000f00 */
[----:B------:R-:W-:Y:S02]  /*0130*/  ISETP.NE.AND P0, PT, R2, RZ, PT ;  /* 0x000000ff0200720c */ /* 0x000fe40003f05270 */
[----:B------:R-:W-:-:S05]  /*0140*/  MOV R20, RZ ;  /* 0x000000ff00147202 */ /* 0x000fca0000000f00 */
[----:B------:R-:W-:Y:S06]  /*0150*/  @!P1 BRA `(.L_x_1) ;  /* 0x0000000000ec9947 */ /* 0x000fec0003800000 */
[C---:B------:R-:W-:Y:S01]  /*0160*/  LOP3.LUT R9, R0.reuse, 0x7ffffff8, RZ, 0xc0, !PT ;  /* 0x7ffffff800097812 */ /* 0x040fe200078ec0ff */
[C---:B------:R-:W-:Y:S01]  /*0170*/  IMAD R13, R0.reuse, 0x3, R7 ;  /* 0x00000003000d7824 */ /* 0x040fe200078e0207 */
[C---:B------:R-:W-:Y:S01]  /*0180*/  IADD3 R11, PT, PT, R0.reuse, UR4, R11 ;  /* 0x00000004000b7c10 */ /* 0x040fe2000fffe00b */
[C-C-:B------:R-:W-:Y:S01]  /*0190*/  IMAD R29, R0.reuse, 0x5, R7.reuse ;  /* 0x00000005001d7824 */ /* 0x140fe200078e0207 */
[CC--:B------:R-:W-:Y:S01]  /*01a0*/  LEA R5, R0.reuse, R7.reuse, 0x1 ;  /* 0x0000000700057211 */ /* 0x0c0fe200078e08ff */
[C-C-:B------:R-:W-:Y:S01]  /*01b0*/  IMAD R6, R0.reuse, 0x6, R7.reuse ;  /* 0x0000000600067824 */ /* 0x140fe200078e0207 */
[C---:B------:R-:W-:Y:S01]  /*01c0*/  LEA R15, R0.reuse, R7, 0x2 ;  /* 0x00000007000f7211 */ /* 0x040fe200078e10ff */
[----:B------:R-:W-:Y:S01]  /*01d0*/  IMAD R8, R0, 0x7, R7 ;  /* 0x0000000700087824 */ /* 0x000fe200078e0207 */
[----:B------:R-:W-:Y:S02]  /*01e0*/  MOV R20, RZ ;  /* 0x000000ff00147202 */ /* 0x000fe40000000f00 */
[----:B------:R-:W-:-:S02]  /*01f0*/  MOV R14, R4 ;  /* 0x00000004000e7202 */ /* 0x000fc40000000f00 */
[----:B------:R-:W-:Y:S02]  /*0200*/  MOV R10, R7 ;  /* 0x00000007000a7202 */ /* 0x000fe40000000f00 */
[----:B------:R-:W-:-:S07]  /*0210*/  IADD3 R12, PT, PT, -R9, RZ, RZ ;  /* 0x000000ff090c7210 */ /* 0x000fce0007ffe1ff */
.L_x_2:
[----:B------:R-:W0:Y:S08]  /*0220*/  LDC.64 R18, c[0x0][0x388] ;  /* 0x0000e200ff127b82 */ /* 0x000e300000000a00 */
[----:B------:R-:W1:Y:S01]  /*0230*/  LDC.64 R16, c[0x0][0x380] ;  /* 0x0000e000ff107b82 */ /* 0x000e620000000a00 */
[----:B0-----:R-:W-:-:S06]  /*0240*/  IMAD.WIDE.U32 R22, R10, 0x4, R18 ;  /* 0x000000040a167825 */ /* 0x001fcc00078e0012 */
[----:B------:R-:W2:Y:S01]  /*0250*/  LDG.E R22, desc[UR6][R22.64] ;  /* 0x0000000616167981 */ /* 0x000ea2000c1e1900 */
[----:B-1----:R-:W-:-:S05]  /*0260*/  IMAD.WIDE R16, R14, 0x4, R16 ;  /* 0x000000040e107825 */ /* 0x002fca00078e0210 */
[----:B------:R-:W2:Y:S01]  /*0270*/  LDG.E R21, desc[UR6][R16.64] ;  /* 0x0000000610157981 */ /* 0x000ea2000c1e1900 */
[----:B------:R-:W-:-:S03]  /*0280*/  IMAD.WIDE.U32 R26, R11, 0x4, R18 ;  /* 0x000000040b1a7825 */ /* 0x000fc600078e0012 */
[----:B------:R-:W3:Y:S01]  /*0290*/  LDG.E R23, desc[UR6][R16.64+0x8] ;  /* 0x0000080610177981 */ /* 0x000ee2000c1e1900 */
[----:B------:R-:W-:-:S03]  /*02a0*/  IMAD.WIDE.U32 R24, R5, 0x4, R18 ;  /* 0x0000000405187825 */ /* 0x000fc600078e0012 */
[----:B------:R-:W4:Y:S04]  /*02b0*/  LDG.E R26, desc[UR6][R26.64] ;  /* 0x000000061a1a7981 */ /* 0x000f28000c1e1900 */
[----:B------:R-:W3:Y:S04]  /*02c0*/  LDG.E R24, desc[UR6][R24.64] ;  /* 0x0000000618187981 */ /* 0x000ee8000c1e1900 */
[----:B------:R-:W5:Y:S01]  /*02d0*/  LDG.E R27, desc[UR6][R16.64+0x10] ;  /* 0x00001006101b7981 */ /* 0x000f62000c1e1900 */
[----:B--2---:R-:W-:-:S03]  /*02e0*/  IMAD R21, R21, R22, R20 ;  /* 0x0000001615157224 */ /* 0x004fc600078e0214 */
[----:B------:R-:W4:Y:S02]  /*02f0*/  LDG.E R20, desc[UR6][R16.64+0x4] ;  /* 0x0000040610147981 */ /* 0x000f24000c1e1900 */
[----:B----4-:R-:W-:Y:S02]  /*0300*/  IMAD R28, R20, R26, R21 ;  /* 0x0000001a141c7224 */ /* 0x010fe400078e0215 */
[----:B------:R-:W-:-:S04]  /*0310*/  IMAD.WIDE.U32 R20, R13, 0x4, R18 ;  /* 0x000000040d147825 */ /* 0x000fc800078e0012 */
[----:B---3--:R-:W-:Y:S02]  /*0320*/  IMAD R28, R23, R24, R28 ;  /* 0x00000018171c7224 */ /* 0x008fe400078e021c */
[--C-:B------:R-:W-:Y:S01]  /*0330*/  IMAD.WIDE.U32 R22, R15, 0x4, R18.reuse ;  /* 0x000000040f167825 */ /* 0x100fe200078e0012 */
[----:B------:R-:W2:Y:S05]  /*0340*/  LDG.E R20, desc[UR6][R20.64] ;  /* 0x0000000614147981 */ /* 0x000eaa000c1e1900 */
[----:B------:R-:W5:Y:S04]  /*0350*/  LDG.E R22, desc[UR6][R22.64] ;  /* 0x0000000616167981 */ /* 0x000f68000c1e1900 */
[----:B------:R-:W2:Y:S01]  /*0360*/  LDG.E R21, desc[UR6][R16.64+0xc] ;  /* 0x00000c0610157981 */ /* 0x000ea2000c1e1900 */
[----:B------:R-:W-:-:S03]  /*0370*/  IMAD.WIDE.U32 R24, R29, 0x4, R18 ;  /* 0x000000041d187825 */ /* 0x000fc600078e0012 */
[----:B------:R-:W3:Y:S04]  /*0380*/  LDG.E R23, desc[UR6][R16.64+0x1c] ;  /* 0x00001c0610177981 */ /* 0x000ee8000c1e1900 */
[----:B------:R-:W4:Y:S01]  /*0390*/  LDG.E R24, desc[UR6][R24.64] ;  /* 0x0000000618187981 */ /* 0x000f22000c1e1900 */
[----:B--2---:R-:W-:-:S03]  /*03a0*/  IMAD R28, R21, R20, R28 ;  /* 0x00000014151c7224 */ /* 0x004fc600078e021c */
[----:B------:R-:W4:Y:S01]  /*03b0*/  LDG.E R21, desc[UR6][R16.64+0x14] ;  /* 0x0000140610157981 */ /* 0x000f22000c1e1900 */
[----:B-----5:R-:W-:Y:S02]  /*03c0*/  IMAD R28, R27, R22, R28 ;  /* 0x000000161b1c7224 */ /* 0x020fe400078e021c */
[--C-:B------:R-:W-:Y:S01]  /*03d0*/  IMAD.WIDE.U32 R26, R6, 0x4, R18.reuse ;  /* 0x00000004061a7825 */ /* 0x100fe200078e0012 */
[----:B------:R-:W2:Y:S03]  /*03e0*/  LDG.E R20, desc[UR6][R16.64+0x18] ;  /* 0x0000180610147981 */ /* 0x000ea6000c1e1900 */
[----:B------:R-:W-:Y:S02]  /*03f0*/  IMAD.WIDE.U32 R18, R8, 0x4, R18 ;  /* 0x0000000408127825 */ /* 0x000fe400078e0012 */
[----:B------:R-:W2:Y:S04]  /*0400*/  LDG.E R26, desc[UR6][R26.64] ;  /* 0x000000061a1a7981 */ /* 0x000ea8000c1e1900 */
[----:B------:R-:W3:Y:S01]  /*0410*/  LDG.E R18, desc[UR6][R18.64] ;  /* 0x0000000612127981 */ /* 0x000ee2000c1e1900 */
[----:B------:R-:W-:-:S04]  /*0420*/  IADD3 R12, PT, PT, R12, 0x8, RZ ;  /* 0x000000080c0c7810 */ /* 0x000fc80007ffe0ff */
[----:B------:R-:W-:Y:S02]  /*0430*/  ISETP.NE.AND P1, PT, R12, RZ, PT ;  /* 0x000000ff0c00720c */ /* 0x000fe40003f25270 */
[C---:B------:R-:W-:Y:S02]  /*0440*/  LEA R11, R0.reuse, R11, 0x3 ;  /* 0x0000000b000b7211 */ /* 0x040fe400078e18ff */
[C---:B------:R-:W-:Y:S02]  /*0450*/  LEA R5, R0.reuse, R5, 0x3 ;  /* 0x0000000500057211 */ /* 0x040fe400078e18ff */
[C---:B------:R-:W-:Y:S02]  /*0460*/  LEA R13, R0.reuse, R13, 0x3 ;  /* 0x0000000d000d7211 */ /* 0x040fe400078e18ff */
[C---:B------:R-:W-:Y:S02]  /*0470*/  LEA R15, R0.reuse, R15, 0x3 ;  /* 0x0000000f000f7211 */ /* 0x040fe400078e18ff */
[----:B------:R-:W-:-:S02]  /*0480*/  LEA R29, R0, R29, 0x3 ;  /* 0x0000001d001d7211 */ /* 0x000fc400078e18ff */
[C---:B------:R-:W-:Y:S02]  /*0490*/  LEA R6, R0.reuse, R6, 0x3 ;  /* 0x0000000600067211 */ /* 0x040fe400078e18ff */
[C---:B------:R-:W-:Y:S02]  /*04a0*/  LEA R8, R0.reuse, R8, 0x3 ;  /* 0x0000000800087211 */ /* 0x040fe400078e18ff */
[----:B------:R-:W-:Y:S02]  /*04b0*/  LEA R10, R0, R10, 0x3 ;  /* 0x0000000a000a7211 */ /* 0x000fe400078e18ff */
[----:B------:R-:W-:Y:S01]  /*04c0*/  IADD3 R14, PT, PT, R14, 0x8, RZ ;  /* 0x000000080e0e7810 */ /* 0x000fe20007ffe0ff */
[----:B----4-:R-:W-:-:S04]  /*04d0*/  IMAD R21, R21, R24, R28 ;  /* 0x0000001815157224 */ /* 0x010fc800078e021c */
[----:B--2---:R-:W-:-:S04]  /*04e0*/  IMAD R20, R20, R26, R21 ;  /* 0x0000001a14147224 */ /* 0x004fc800078e0215 */
[----:B---3--:R-:W-:Y:S01]  /*04f0*/  IMAD R20, R23, R18, R20 ;  /* 0x0000001217147224 */ /* 0x008fe200078e0214 */
[----:B------:R-:W-:Y:S06]  /*0500*/  @P1 BRA `(.L_x_2) ;  /* 0xfffffffc00441947 */ /* 0x000fec000383ffff */
.L_x_1:
[----:B------:R-:W-:Y:S05]  /*0510*/  @!P0 BRA `(.L_x_0) ;  /* 0x0000000000e48947 */ /* 0x000fea0003800000 */
[----:B------:R-:W-:Y:S02]  /*0520*/  ISETP.GE.U32.AND P0, PT, R2, 0x4, PT ;  /* 0x000000040200780c */ /* 0x000fe40003f06070 */
[----:B------:R-:W-:-:S04]  /*0530*/  LOP3.LUT R6, R0, 0x3, RZ, 0xc0, !PT ;  /* 0x0000000300067812 */ /* 0x000fc800078ec0ff */
[----:B------:R-:W-:-:S07]  /*0540*/  ISETP.NE.AND P1, PT, R6, RZ, PT ;  /* 0x000000ff0600720c */ /* 0x000fce0003f25270 */
[----:B------:R-:W-:Y:S06]  /*0550*/  @!P0 BRA `(.L_x_3) ;  /* 0x0000000000648947 */ /* 0x000fec0003800000 */
[----:B------:R-:W0:Y:S01]  /*0560*/  LDC.64 R10, c[0x0][0x388] ;  /* 0x0000e200ff0a7b82 */ /* 0x000e220000000a00 */
[----:B------:R-:W-:Y:S01]  /*0570*/  IMAD R17, R9, R0, R7 ;  /* 0x0000000009117224 */ /* 0x000fe200078e0207 */
[----:B------:R-:W-:-:S04]  /*0580*/  IADD3 R5, PT, PT, R4, R9, RZ ;  /* 0x0000000904057210 */ /* 0x000fc80007ffe0ff */
[-C--:B------:R-:W-:Y:S02]  /*0590*/  IADD3 R19, PT, PT, R17, R0.reuse, RZ ;  /* 0x0000000011137210 */ /* 0x080fe40007ffe0ff */
[----:B------:R-:W1:Y:S02]  /*05a0*/  LDC.64 R12, c[0x0][0x380] ;  /* 0x0000e000ff0c7b82 */ /* 0x000e640000000a00 */
[----:B------:R-:W-:Y:S01]  /*05b0*/  IADD3 R21, PT, PT, R19, R0, RZ ;  /* 0x0000000013157210 */ /* 0x000fe20007ffe0ff */
[----:B0-----:R-:W-:-:S04]  /*05c0*/  IMAD.WIDE.U32 R16, R17, 0x4, R10 ;  /* 0x0000000411107825 */ /* 0x001fc800078e000a */
[----:B------:R-:W-:Y:S02]  /*05d0*/  IMAD.WIDE.U32 R18, R19, 0x4, R10 ;  /* 0x0000000413127825 */ /* 0x000fe400078e000a */
[----:B------:R-:W2:Y:S02]  /*05e0*/  LDG.E R16, desc[UR6][R16.64] ;  /* 0x0000000610107981 */ /* 0x000ea4000c1e1900 */
[----:B-1----:R-:W-:Y:S02]  /*05f0*/  IMAD.WIDE R12, R5, 0x4, R12 ;  /* 0x00000004050c7825 */ /* 0x002fe400078e020c */
[----:B------:R-:W3:Y:S02]  /*0600*/  LDG.E R18, desc[UR6][R18.64] ;  /* 0x0000000612127981 */ /* 0x000ee4000c1e1900 */
[C-C-:B------:R-:W-:Y:S01]  /*0610*/  IMAD.WIDE.U32 R14, R21.reuse, 0x4, R10.reuse ;  /* 0x00000004150e7825 */ /* 0x140fe200078e000a */
[----:B------:R-:W-:Y:S01]  /*0620*/  IADD3 R21, PT, PT, R21, R0, RZ ;  /* 0x0000000015157210 */ /* 0x000fe20007ffe0ff */
[----:B------:R-:W2:Y:S04]  /*0630*/  LDG.E R5, desc[UR6][R12.64] ;  /* 0x000000060c057981 */ /* 0x000ea8000c1e1900 */
[----:B------:R-:W3:Y:S01]  /*0640*/  LDG.E R2, desc[UR6][R12.64+0x4] ;  /* 0x000004060c027981 */ /* 0x000ee2000c1e1900 */
[----:B------:R-:W-:-:S03]  /*0650*/  IMAD.WIDE.U32 R10, R21, 0x4, R10 ;  /* 0x00000004150a7825 */ /* 0x000fc600078e000a */
[----:B------:R-:W4:Y:S04]  /*0660*/  LDG.E R14, desc[UR6][R14.64] ;  /* 0x000000060e0e7981 */ /* 0x000f28000c1e1900 */
[----:B------:R-:W4:Y:S04]  /*0670*/  LDG.E R21, desc[UR6][R12.64+0x8] ;  /* 0x000008060c157981 */ /* 0x000f28000c1e1900 */
[----:B------:R-:W5:Y:S04]  /*0680*/  LDG.E R23, desc[UR6][R12.64+0xc] ;  /* 0x00000c060c177981 */ /* 0x000f68000c1e1900 */
[----:B------:R-:W5:Y:S01]  /*0690*/  LDG.E R10, desc[UR6][R10.64] ;  /* 0x000000060a0a7981 */ /* 0x000f62000c1e1900 */
[----:B------:R-:W-:Y:S01]  /*06a0*/  IADD3 R9, PT, PT, R9, 0x4, RZ ;  /* 0x0000000409097810 */ /* 0x000fe20007ffe0ff */
[----:B--2---:R-:W-:-:S04]  /*06b0*/  IMAD R5, R5, R16, R20 ;  /* 0x0000001005057224 */ /* 0x004fc800078e0214 */
[----:B---3--:R-:W-:-:S04]  /*06c0*/  IMAD R2, R2, R18, R5 ;  /* 0x0000001202027224 */ /* 0x008fc800078e0205 */
[----:B----4-:R-:W-:-:S04]  /*06d0*/  IMAD R2, R21, R14, R2 ;  /* 0x0000000e15027224 */ /* 0x010fc800078e0202 */
[----:B-----5:R-:W-:-:S07]  /*06e0*/  IMAD R20, R23, R10, R2 ;  /* 0x0000000a17147224 */ /* 0x020fce00078e0202 */
.L_x_3:
[----:B------:R-:W-:Y:S05]  /*06f0*/  @!P1 BRA `(.L_x_0) ;  /* 0x00000000006c9947 */ /* 0x000fea0003800000 */
[----:B------:R-:W0:Y:S01]  /*0700*/  LDC.64 R18, c[0x0][0x388] ;  /* 0x0000e200ff127b82 */ /* 0x000e220000000a00 */
[----:B------:R-:W-:Y:S02]  /*0710*/  ISETP.NE.AND P0, PT, R6, 0x1, PT ;  /* 0x000000010600780c */ /* 0x000fe40003f05270 */
[----:B------:R-:W-:-:S04]  /*0720*/  LOP3.LUT R2, R0, 0x1, RZ, 0xc0, !PT ;  /* 0x0000000100027812 */ /* 0x000fc800078ec0ff */
[----:B------:R-:W-:Y:S01]  /*0730*/  ISETP.NE.U32.AND P1, PT, R2, 0x1, PT ;  /* 0x000000010200780c */ /* 0x000fe20003f25070 */
[----:B------:R-:W1:Y:S06]  /*0740*/  LDC.64 R10, c[0x0][0x380] ;  /* 0x0000e000ff0a7b82 */ /* 0x000e6c0000000a00 */
[C---:B------:R-:W-:Y:S01]  /*0750*/  @P0 IMAD R17, R9.reuse, R0, R7 ;  /* 0x0000000009110224 */ /* 0x040fe200078e0207 */
[----:B------:R-:W-:Y:S01]  /*0760*/  @P0 IADD3 R5, PT, PT, R4, R9, RZ ;  /* 0x0000000904050210 */ /* 0x000fe20007ffe0ff */
[----:B------:R-:W2:Y:S01]  /*0770*/  LDC.64 R14, c[0x0][0x380] ;  /* 0x0000e000ff0e7b82 */ /* 0x000ea20000000a00 */
[----:B------:R-:W-:-:S02]  /*0780*/  @P0 IADD3 R9, PT, PT, R9, 0x2, RZ ;  /* 0x0000000209090810 */ /* 0x000fc40007ffe0ff */
[----:B------:R-:W-:-:S05]  /*0790*/  @P0 IADD3 R21, PT, PT, R17, R0, RZ ;  /* 0x0000000011150210 */ /* 0x000fca0007ffe0ff */
[----:B------:R-:W3:Y:S01]  /*07a0*/  LDC.64 R12, c[0x0][0x388] ;  /* 0x0000e200ff0c7b82 */ /* 0x000ee20000000a00 */
[----:B0-----:R-:W-:-:S04]  /*07b0*/  @P0 IMAD.WIDE.U32 R16, R17, 0x4, R18 ;  /* 0x0000000411100825 */ /* 0x001fc800078e0012 */
[----:B------:R-:W-:Y:S02]  /*07c0*/  @P0 IMAD.WIDE.U32 R18, R21, 0x4, R18 ;  /* 0x0000000415120825 */ /* 0x000fe400078e0012 */
[----:B------:R-:W4:Y:S02]  /*07d0*/  @P0 LDG.E R16, desc[UR6][R16.64] ;  /* 0x0000000610100981 */ /* 0x000f24000c1e1900 */
[----:B-1----:R-:W-:Y:S01]  /*07e0*/  @P0 IMAD.WIDE R10, R5, 0x4, R10 ;  /* 0x00000004050a0825 */ /* 0x002fe200078e020a */
[----:B------:R-:W-:Y:S01]  /*07f0*/  @!P1 IADD3 R5, PT, PT, R4, R9, RZ ;  /* 0x0000000904059210 */ /* 0x000fe20007ffe0ff */
[----:B------:R-:W5:Y:S02]  /*0800*/  @P0 LDG.E R18, desc[UR6][R18.64] ;  /* 0x0000000612120981 */ /* 0x000f64000c1e1900 */
[----:B------:R-:W-:Y:S02]  /*0810*/  @!P1 IMAD R9, R9, R0, R7 ;  /* 0x0000000009099224 */ /* 0x000fe400078e0207 */
[----:B------:R-:W4:Y:S01]  /*0820*/  @P0 LDG.E R21, desc[UR6][R10.64] ;  /* 0x000000060a150981 */ /* 0x000f22000c1e1900 */
[----:B--2---:R-:W-:-:S03]  /*0830*/  @!P1 IMAD.WIDE R14, R5, 0x4, R14 ;  /* 0x00000004050e9825 */ /* 0x004fc600078e020e */
[----:B------:R-:W5:Y:S04]  /*0840*/  @P0 LDG.E R2, desc[UR6][R10.64+0x4] ;  /* 0x000004060a020981 */ /* 0x000f68000c1e1900 */
[----:B------:R-:W2:Y:S01]  /*0850*/  @!P1 LDG.E R15, desc[UR6][R14.64] ;  /* 0x000000060e0f9981 */ /* 0x000ea2000c1e1900 */
[----:B---3--:R-:W-:-:S06]  /*0860*/  @!P1 IMAD.WIDE.U32 R12, R9, 0x4, R12 ;  /* 0x00000004090c9825 */ /* 0x008fcc00078e000c */
[----:B------:R-:W2:Y:S01]  /*0870*/  @!P1 LDG.E R12, desc[UR6][R12.64] ;  /* 0x000000060c0c9981 */ /* 0x000ea2000c1e1900 */
[----:B----4-:R-:W-:-:S04]  /*0880*/  @P0 IMAD R21, R21, R16, R20 ;  /* 0x0000001015150224 */ /* 0x010fc800078e0214 */
[----:B-----5:R-:W-:-:S04]  /*0890*/  @P0 IMAD R20, R2, R18, R21 ;  /* 0x0000001202140224 */ /* 0x020fc800078e0215 */
[----:B--2---:R-:W-:-:S07]  /*08a0*/  @!P1 IMAD R20, R15, R12, R20 ;  /* 0x0000000c0f149224 */ /* 0x004fce00078e0214 */
.L_x_0:
[----:B------:R-:W0:Y:S01]  /*08b0*/  LDC.64 R4, c[0x0][0x390] ;  /* 0x0000e400ff047b82 */ /* 0x000e220000000a00 */
[----:B------:R-:W-:-:S04]  /*08c0*/  IMAD R3, R3, R0, R7 ;  /* 0x0000000003037224 */ /* 0x000fc800078e0207 */
[----:B0-----:R-:W-:-:S05]  /*08d0*/  IMAD.WIDE R2, R3, 0x4, R4 ;  /* 0x0000000403027825 */ /* 0x001fca00078e0204 */
[----:B------:R-:W-:Y:S01]  /*08e0*/  STG.E desc[UR6][R2.64], R20 ;  /* 0x0000001402007986 */ /* 0x000fe2000c101906 */
[----:B------:R-:W-:Y:S05]  /*08f0*/  EXIT ;  /* 0x000000000000794d */ /* 0x000fea0003800000 */
.L_x_4:
[----:B------:R-:W-:-:S00]  /*0900*/  BRA `(.L_x_4) ;  /* 0xfffffffc00fc7947 */ /* 0x000fc0000383ffff */
[----:B------:R-:W-:-:S00]  /*0910*/  NOP ;  /* 0x0000000000007918 */ /* 0x000fc00000000000 */
        /* <DEDUP_REMOVED lines=14> */
.L_x_9:


//--------------------- .text._Z4gemmPiS_S_i      --------------------------
	.section	.text._Z4gemmPiS_S_i,"ax",@progbits
	.align	128
        .global         _Z4gemmPiS_S_i
        .type           _Z4gemmPiS_S_i,@function
        .size           _Z4gemmPiS_S_i,(.L_x_10 - _Z4gemmPiS_S_i)
        .other          _Z4gemmPiS_S_i,@"STO_CUDA_ENTRY STV_DEFAULT"
_Z4gemmPiS_S_i:
.text._Z4gemmPiS_S_i:
[----:B------:R-:W-:Y:S08]  /*0000*/  LDC R1, c[0x0][0x37c] ;  /* 0x0000df00ff017b82 */ /* 0x000ff00000000800 */
[----:B------:R-:W0:Y:S01]  /*0010*/  LDC R0, c[0x0][0x398] ;  /* 0x0000e600ff007b82 */ /* 0x000e220000000800 */
[----:B------:R-:W1:Y:S01]  /*0020*/  S2R R4, SR_TID.X ;  /* 0x0000000000047919 */ /* 0x000e620000002100 */
[----:B------:R-:W2:Y:S01]  /*0030*/  LDCU.64 UR8, c[0x0][0x358] ;  /* 0x00006b00ff0877ac */ /* 0x000ea20008000a00 */
[----:B------:R-:W-:Y:S01]  /*0040*/  HFMA2 R25, -RZ, RZ, 0, 0 ;  /* 0x00000000ff197431 */ /* 0x000fe200000001ff */
[----:B------:R-:W3:Y:S04]  /*0050*/  S2R R7, SR_TID.Y ;  /* 0x0000000000077919 */ /* 0x000ee80000002200 */
[----:B------:R-:W1:Y:S08]  /*0060*/  LDC R3, c[0x0][0x360] ;  /* 0x0000d800ff037b82 */ /* 0x000e700000000800 */
[----:B------:R-:W1:Y:S08]  /*0070*/  S2UR UR4, SR_CTAID.X ;  /* 0x00000000000479c3 */ /* 0x000e700000002500 */
[----:B------:R-:W3:Y:S01]  /*0080*/  S2UR UR5, SR_CTAID.Y ;  /* 0x00000000000579c3 */ /* 0x000ee20000002600 */
[----:B0-----:R-:W-:-:S07]  /*0090*/  ISETP.GE.AND P0, PT, R0, 0x1, PT ;  /* 0x000000010000780c */ /* 0x001fce0003f06270 */
[----:B------:R-:W3:Y:S01]  /*00a0*/  LDC R2, c[0x0][0x364] ;  /* 0x0000d900ff027b82 */ /* 0x000ee20000000800 */
[----:B-1----:R-:W-:Y:S02]  /*00b0*/  IMAD R3, R3, UR4, R4 ;  /* 0x0000000403037c24 */ /* 0x002fe4000f8e0204 */
[----:B---3--:R-:W-:-:S03]  /*00c0*/  IMAD R5, R2, UR5, R7 ;  /* 0x0000000502057c24 */ /* 0x008fc6000f8e0207 */
[----:B--2---:R-:W-:Y:S05]  /*00d0*/  @!P0 BRA `(.L_x_5) ;  /* 0x0000000800b48947 */ /* 0x004fea0003800000 */
[----:B------:R-:W0:Y:S01]  /*00e0*/  S2UR UR6, SR_CgaCtaId ;  /* 0x00000000000679c3 */ /* 0x000e220000008800 */
[----:B------:R-:W-:Y:S01]  /*00f0*/  UMOV UR4, 0x400 ;  /* 0x0000040000047882 */ /* 0x000fe20000000000 */
[C---:B------:R-:W-:Y:S01]  /*0100*/  ISETP.GE.U32.AND P0, PT, R0.reuse, 0x11, PT ;  /* 0x000000110000780c */ /* 0x040fe20003f06070 */
[----:B------:R-:W-:Y:S01]  /*0110*/  UIADD3 UR5, UPT, UPT, UR4, 0x400, URZ ;  /* 0x0000040004057890 */ /* 0x000fe2000fffe0ff */
[----:B------:R-:W-:Y:S01]  /*0120*/  IADD3 R23, PT, PT, R0, 0xf, RZ ;  /* 0x0000000f00177810 */ /* 0x000fe20007ffe0ff */
[----:B------:R-:W-:Y:S01]  /*0130*/  IMAD R22, R3, R0, R7 ;  /* 0x0000000003167224 */ /* 0x000fe200078e0207 */
[----:B------:R-:W-:Y:S02]  /*0140*/  MOV R13, RZ ;  /* 0x000000ff000d7202 */ /* 0x000fe40000000f00 */
[----:B------:R-:W-:Y:S01]  /*0150*/  MOV R25, RZ ;  /* 0x000000ff00197202 */ /* 0x000fe20000000f00 */
[----:B0-----:R-:W-:Y:S02]  /*0160*/  ULEA UR5, UR6, UR5, 0x18 ;  /* 0x0000000506057291 */ /* 0x001fe4000f8ec0ff */
[----:B------:R-:W-:-:S04]  /*0170*/  ULEA UR4, UR6, UR4, 0x18 ;  /* 0x0000000406047291 */ /* 0x000fc8000f8ec0ff */
[C---:B------:R-:W-:Y:S02]  /*0180*/  LEA R20, R4.reuse, UR5, 0x6 ;  /* 0x0000000504147c11 */ /* 0x040fe4000f8e30ff */
[----:B------:R-:W-:Y:S02]  /*0190*/  LEA R2, R4, UR4, 0x6 ;  /* 0x0000000404027c11 */ /* 0x000fe4000f8e30ff */
[----:B------:R-:W-:Y:S01]  /*01a0*/  LEA R20, R7, R20, 0x2 ;  /* 0x0000001407147211 */ /* 0x000fe200078e10ff */
[----:B------:R-:W-:Y:S06]  /*01b0*/  @!P0 BRA `(.L_x_6) ;  /* 0x0000000400a88947 */ /* 0x000fec0003800000 */
[----:B------:R-:W-:Y:S01]  /*01c0*/  SHF.R.U32.HI R6, RZ, 0x4, R23 ;  /* 0x00000004ff067819 */ /* 0x000fe20000011617 */
[CCC-:B------:R-:W-:Y:S01]  /*01d0*/  IMAD R19, R4.reuse, R0.reuse, R5.reuse ;  /* 0x0000000004137224 */ /* 0x1c0fe200078e0205 */
[----:B------:R-:W-:Y:S02]  /*01e0*/  IADD3 R21, PT, PT, R4, 0x10, RZ ;  /* 0x0000001004157810 */ /* 0x000fe40007ffe0ff */
[----:B------:R-:W-:Y:S02]  /*01f0*/  LOP3.LUT R18, R6, 0x7fffffe, RZ, 0xc0, !PT ;  /* 0x07fffffe06127812 */ /* 0x000fe400078ec0ff */
[----:B------:R-:W-:Y:S01]  /*0200*/  MOV R25, RZ ;  /* 0x000000ff00197202 */ /* 0x000fe20000000f00 */
[----:B------:R-:W-:Y:S01]  /*0210*/  IMAD R21, R21, R0, R5 ;  /* 0x0000000015157224 */ /* 0x000fe200078e0205 */
[----:B------:R-:W-:Y:S02]  /*0220*/  MOV R17, R22 ;  /* 0x0000001600117202 */ /* 0x000fe40000000f00 */
[----:B------:R-:W-:-:S02]  /*0230*/  LEA R16, R7, R2, 0x2 ;  /* 0x0000000207107211 */ /* 0x000fc400078e10ff */
[----:B------:R-:W-:Y:S02]  /*0240*/  LEA R6, R7, UR5, 0x2 ;  /* 0x0000000507067c11 */ /* 0x000fe4000f8e10ff */
[----:B------:R-:W-:-:S07]  /*0250*/  IADD3 R18, PT, PT, -R18, RZ, RZ ;  /* 0x000000ff12127210 */ /* 0x000fce0007ffe1ff */
.L_x_7:
[----:B------:R-:W0:Y:S08]  /*0260*/  LDC.64 R26, c[0x0][0x380] ;  /* 0x0000e000ff1a7b82 */ /* 0x000e300000000a00 */
[----:B------:R-:W1:Y:S01]  /*0270*/  LDC.64 R12, c[0x0][0x388] ;  /* 0x0000e200ff0c7b82 */ /* 0x000e620000000a00 */
[----:B0-----:R-:W-:-:S05]  /*0280*/  IMAD.WIDE R26, R17, 0x4, R26 ;  /* 0x00000004111a7825 */ /* 0x001fca00078e021a */
[----:B------:R-:W2:Y:S01]  /*0290*/  LDG.E R29, desc[UR8][R26.64] ;  /* 0x000000081a1d7981 */ /* 0x000ea2000c1e1900 */
[----:B-1----:R-:W-:-:S06]  /*02a0*/  IMAD.WIDE R14, R19, 0x4, R12 ;  /* 0x00000004130e7825 */ /* 0x002fcc00078e020c */
[----:B------:R-:W3:Y:S04]  /*02b0*/  LDG.E R15, desc[UR8][R14.64] ;  /* 0x000000080e0f7981 */ /* 0x000ee8000c1e1900 */
[----:B--2---:R-:W-:Y:S04]  /*02c0*/  STS [R16], R29 ;  /* 0x0000001d10007388 */ /* 0x004fe80000000800 */
[----:B---3--:R-:W-:Y:S01]  /*02d0*/  STS [R20], R15 ;  /* 0x0000000f14007388 */ /* 0x008fe20000000800 */
[----:B------:R-:W-:Y:S06]  /*02e0*/  BAR.SYNC.DEFER_BLOCKING 0x0 ;  /* 0x0000000000007b1d */ /* 0x000fec0000010000 */
[----:B------:R-:W-:Y:S04]  /*02f0*/  LDS R24, [R6] ;  /* 0x0000000006187984 */ /* 0x000fe80000000800 */
[----:B------:R-:W0:Y:S04]  /*0300*/  LDS.128 R8, [R2] ;  /* 0x0000000002087984 */ /* 0x000e280000000c00 */
[----:B------:R-:W1:Y:S04]  /*0310*/  LDS R28, [R6+0x40] ;  /* 0x00004000061c7984 */ /* 0x000e680000000800 */
[----:B------:R-:W-:Y:S04]  /*0320*/  LDS R14, [R6+0x100] ;  /* 0x00010000060e7984 */ /* 0x000fe80000000800 */
[----:B------:R-:W-:Y:S04]  /*0330*/  LDS R15, [R6+0x140] ;  /* 0x00014000060f7984 */ /* 0x000fe80000000800 */
[----:B------:R-:W-:Y:S01]  /*0340*/  LDS R29, [R6+0x380] ;  /* 0x00038000061d7984 */ /* 0x000fe20000000800 */
[----:B0-----:R-:W-:-:S03]  /*0350*/  IMAD R8, R8, R24, R25 ;  /* 0x0000001808087224 */ /* 0x001fc600078e0219 */
[----:B------:R-:W0:Y:S04]  /*0360*/  LDS R24, [R6+0x80] ;  /* 0x0000800006187984 */ /* 0x000e280000000800 */
[----:B------:R-:W2:Y:S01]  /*0370*/  LDS R25, [R6+0xc0] ;  /* 0x0000c00006197984 */ /* 0x000ea20000000800 */
[----:B-1----:R-:W-:-:S04]  /*0380*/  IMAD R9, R28, R9, R8 ;  /* 0x000000091c097224 */ /* 0x002fc800078e0208 */
[----:B0-----:R-:W-:Y:S02]  /*0390*/  IMAD R10, R24, R10, R9 ;  /* 0x0000000a180a7224 */ /* 0x001fe400078e0209 */
[----:B------:R-:W-:Y:S02]  /*03a0*/  LDS R24, [R6+0x1c0] ;  /* 0x0001c00006187984 */ /* 0x000fe40000000800 */
[----:B--2---:R-:W-:Y:S02]  /*03b0*/  IMAD R25, R25, R11, R10 ;  /* 0x0000000b19197224 */ /* 0x004fe400078e020a */
[----:B------:R-:W0:Y:S02]  /*03c0*/  LDS.128 R8, [R2+0x10] ;  /* 0x0000100002087984 */ /* 0x000e240000000c00 */
[----:B0-----:R-:W-:Y:S02]  /*03d0*/  IMAD R8, R8, R14, R25 ;  /* 0x0000000e08087224 */ /* 0x001fe400078e0219 */
[----:B------:R-:W0:Y:S02]  /*03e0*/  LDS R14, [R6+0x180] ;  /* 0x00018000060e7984 */ /* 0x000e240000000800 */
[----:B------:R-:W-:-:S04]  /*03f0*/  IMAD R9, R15, R9, R8 ;  /* 0x000000090f097224 */ /* 0x000fc800078e0208 */
[----:B0-----:R-:W-:Y:S02]  /*0400*/  IMAD R10, R14, R10, R9 ;  /* 0x0000000a0e0a7224 */ /* 0x001fe400078e0209 */
[----:B------:R-:W-:Y:S02]  /*0410*/  LDS R14, [R6+0x200] ;  /* 0x00020000060e7984 */ /* 0x000fe40000000800 */
[----:B------:R-:W-:Y:S02]  /*0420*/  IMAD R15, R24, R11, R10 ;  /* 0x0000000b180f7224 */ /* 0x000fe400078e020a */
[----:B------:R-:W0:Y:S04]  /*0430*/  LDS.128 R8, [R2+0x20] ;  /* 0x0000200002087984 */ /* 0x000e280000000c00 */
[----:B------:R-:W1:Y:S01]  /*0440*/  LDS R24, [R6+0x240] ;  /* 0x0002400006187984 */ /* 0x000e620000000800 */
[----:B0-----:R-:W-:-:S03]  /*0450*/  IMAD R8, R8, R14, R15 ;  /* 0x0000000e08087224 */ /* 0x001fc600078e020f */
[----:B------:R-:W0:Y:S04]  /*0460*/  LDS R14, [R6+0x280] ;  /* 0x00028000060e7984 */ /* 0x000e280000000800 */
[----:B------:R-:W2:Y:S01]  /*0470*/  LDS R15, [R6+0x2c0] ;  /* 0x0002c000060f7984 */ /* 0x000ea20000000800 */
[----:B-1----:R-:W-:-:S04]  /*0480*/  IMAD R9, R24, R9, R8 ;  /* 0x0000000918097224 */ /* 0x002fc800078e0208 */
[----:B0-----:R-:W-:Y:S02]  /*0490*/  IMAD R10, R14, R10, R9 ;  /* 0x0000000a0e0a7224 */ /* 0x001fe400078e0209 */
[----:B------:R-:W-:Y:S02]  /*04a0*/  LDS R14, [R6+0x300] ;  /* 0x00030000060e7984 */ /* 0x000fe40000000800 */
[----:B--2---:R-:W-:Y:S02]  /*04b0*/  IMAD R15, R15, R11, R10 ;  /* 0x0000000b0f0f7224 */ /* 0x004fe400078e020a */
[----:B------:R-:W0:Y:S01]  /*04c0*/  LDS.128 R8, [R2+0x30] ;  /* 0x0000300002087984 */ /* 0x000e220000000c00 */
[----:B------:R-:W-:-:S03]  /*04d0*/  IMAD.WIDE R24, R21, 0x4, R12 ;  /* 0x0000000415187825 */ /* 0x000fc600078e020c */
[----:B------:R-:W1:Y:S01]  /*04e0*/  LDS R12, [R6+0x340] ;  /* 0x00034000060c7984 */ /* 0x000e620000000800 */
[----:B0-----:R-:W-:-:S03]  /*04f0*/  IMAD R14, R8, R14, R15 ;  /* 0x0000000e080e7224 */ /* 0x001fc600078e020f */
[----:B------:R-:W0:Y:S01]  /*0500*/  LDS R8, [R6+0x3c0] ;  /* 0x0003c00006087984 */ /* 0x000e220000000800 */
[----:B------:R-:W-:Y:S06]  /*0510*/  BAR.SYNC.DEFER_BLOCKING 0x0 ;  /* 0x0000000000007b1d */ /* 0x000fec0000010000 */
[----:B------:R-:W2:Y:S04]  /*0520*/  LDG.E R27, desc[UR8][R26.64+0x40] ;  /* 0x000040081a1b7981 */ /* 0x000ea8000c1e1900 */
[----:B------:R1:W3:Y:S02]  /*0530*/  LDG.E R25, desc[UR8][R24.64] ;  /* 0x0000000818197981 */ /* 0x0002e4000c1e1900 */
[----:B-1----:R-:W-:-:S04]  /*0540*/  IMAD R24, R12, R9, R14 ;  /* 0x000000090c187224 */ /* 0x002fc800078e020e */
[----:B------:R-:W-:-:S04]  /*0550*/  IMAD R10, R29, R10, R24 ;  /* 0x0000000a1d0a7224 */ /* 0x000fc800078e0218 */
[----:B0-----:R-:W-:Y:S01]  /*0560*/  IMAD R11, R8, R11, R10 ;  /* 0x0000000b080b7224 */ /* 0x001fe200078e020a */
[----:B------:R-:W-:-:S04]  /*0570*/  IADD3 R18, PT, PT, R18, 0x2, RZ ;  /* 0x0000000212127810 */ /* 0x000fc80007ffe0ff */
[----:B------:R-:W-:Y:S02]  /*0580*/  ISETP.NE.AND P0, PT, R18, RZ, PT ;  /* 0x000000ff1200720c */ /* 0x000fe40003f05270 */
[----:B------:R-:W-:Y:S02]  /*0590*/  IADD3 R17, PT, PT, R17, 0x20, RZ ;  /* 0x0000002011117810 */ /* 0x000fe40007ffe0ff */
[C---:B------:R-:W-:Y:S02]  /*05a0*/  LEA R21, R0.reuse, R21, 0x5 ;  /* 0x0000001500157211 */ /* 0x040fe400078e28ff */
[----:B------:R-:W-:Y:S01]  /*05b0*/  LEA R19, R0, R19, 0x5 ;  /* 0x0000001300137211 */ /* 0x000fe200078e28ff */
[----:B--2---:R-:W-:Y:S04]  /*05c0*/  STS [R16], R27 ;  /* 0x0000001b10007388 */ /* 0x004fe80000000800 */
[----:B---3--:R-:W-:Y:S01]  /*05d0*/  STS [R20], R25 ;  /* 0x0000001914007388 */ /* 0x008fe20000000800 */
[----:B------:R-:W-:Y:S06]  /*05e0*/  BAR.SYNC.DEFER_BLOCKING 0x0 ;  /* 0x0000000000007b1d */ /* 0x000fec0000010000 */
[----:B------:R-:W-:Y:S04]  /*05f0*/  LDS R28, [R6] ;  /* 0x00000000061c7984 */ /* 0x000fe80000000800 */
[----:B------:R-:W0:Y:S04]  /*0600*/  LDS.128 R12, [R2] ;  /* 0x00000000020c7984 */ /* 0x000e280000000c00 */
[----:B------:R-:W1:Y:S04]  /*0610*/  LDS R9, [R6+0x40] ;  /* 0x0000400006097984 */ /* 0x000e680000000800 */
[----:B------:R-:W2:Y:S04]  /*0620*/  LDS R29, [R6+0x80] ;  /* 0x00008000061d7984 */ /* 0x000ea80000000800 */
[----:B------:R-:W-:Y:S04]  /*0630*/  LDS R26, [R6+0x100] ;  /* 0x00010000061a7984 */ /* 0x000fe80000000800 */
[----:B------:R-:W-:Y:S04]  /*0640*/  LDS R24, [R6+0x140] ;  /* 0x0001400006187984 */ /* 0x000fe80000000800 */
[----:B------:R-:W-:Y:S01]  /*0650*/  LDS R25, [R6+0x180] ;  /* 0x0001800006197984 */ /* 0x000fe20000000800 */
[----:B0-----:R-:W-:-:S03]  /*0660*/  IMAD R28, R12, R28, R11 ;  /* 0x0000001c0c1c7224 */ /* 0x001fc600078e020b */
[----:B------:R-:W0:Y:S01]  /*0670*/  LDS R12, [R6+0xc0] ;  /* 0x0000c000060c7984 */ /* 0x000e220000000800 */
[----:B-1----:R-:W-:-:S03]  /*0680*/  IMAD R13, R9, R13, R28 ;  /* 0x0000000d090d7224 */ /* 0x002fc600078e021c */
[----:B------:R-:W1:Y:S01]  /*0690*/  LDS.128 R8, [R2+0x10] ;  /* 0x0000100002087984 */ /* 0x000e620000000c00 */
[----:B--2---:R-:W-:-:S04]  /*06a0*/  IMAD R13, R29, R14, R13 ;  /* 0x0000000e1d0d7224 */ /* 0x004fc800078e020d */
[----:B0-----:R-:W-:-:S04]  /*06b0*/  IMAD R13, R12, R15, R13 ;  /* 0x0000000f0c0d7224 */ /* 0x001fc800078e020d */
[----:B-1----:R-:W-:Y:S02]  /*06c0*/  IMAD R13, R8, R26, R13 ;  /* 0x0000001a080d7224 */ /* 0x002fe400078e020d */
[----:B------:R-:W0:Y:S02]  /*06d0*/  LDS R8, [R6+0x1c0] ;  /* 0x0001c00006087984 */ /* 0x000e240000000800 */
[----:B------:R-:W-:Y:S02]  /*06e0*/  IMAD R9, R24, R9, R13 ;  /* 0x0000000918097224 */ /* 0x000fe400078e020d */
[----:B------:R-:W-:Y:S04]  /*06f0*/  LDS R26, [R6+0x200] ;  /* 0x00020000061a7984 */ /* 0x000fe80000000800 */
[----:B------:R-:W1:Y:S01]  /*0700*/  LDS.128 R12, [R2+0x20] ;  /* 0x00002000020c7984 */ /* 0x000e620000000c00 */
[----:B------:R-:W-:-:S03]  /*0710*/  IMAD R9, R25, R10, R9 ;  /* 0x0000000a19097224 */ /* 0x000fc600078e0209 */
[----:B------:R-:W2:Y:S04]  /*0720*/  LDS R24, [R6+0x240] ;  /* 0x0002400006187984 */ /* 0x000ea80000000800 */
[----:B------:R-:W3:Y:S01]  /*0730*/  LDS R25, [R6+0x280] ;  /* 0x0002800006197984 */ /* 0x000ee20000000800 */
[----:B0-----:R-:W-:-:S04]  /*0740*/  IMAD R9, R8, R11, R9 ;  /* 0x0000000b08097224 */ /* 0x001fc800078e0209 */
[----:B-1----:R-:W-:Y:S02]  /*0750*/  IMAD R9, R12, R26, R9 ;  /* 0x0000001a0c097224 */ /* 0x002fe400078e0209 */
[----:B------:R-:W0:Y:S02]  /*0760*/  LDS R12, [R6+0x2c0] ;  /* 0x0002c000060c7984 */ /* 0x000e240000000800 */
[----:B--2---:R-:W-:Y:S02]  /*0770*/  IMAD R24, R24, R13, R9 ;  /* 0x0000000d18187224 */ /* 0x004fe400078e0209 */
[----:B------:R-:W-:Y:S04]  /*0780*/  LDS R13, [R6+0x300] ;  /* 0x00030000060d7984 */ /* 0x000fe80000000800 */
[----:B------:R-:W1:Y:S01]  /*0790*/  LDS.128 R8, [R2+0x30] ;  /* 0x0000300002087984 */ /* 0x000e620000000c00 */
[----:B---3--:R-:W-:-:S03]  /*07a0*/  IMAD R24, R25, R14, R24 ;  /* 0x0000000e19187224 */ /* 0x008fc600078e0218 */
[----:B------:R-:W2:Y:S04]  /*07b0*/  LDS R25, [R6+0x340] ;  /* 0x0003400006197984 */ /* 0x000ea80000000800 */
[----:B------:R-:W3:Y:S04]  /*07c0*/  LDS R26, [R6+0x380] ;  /* 0x00038000061a7984 */ /* 0x000ee80000000800 */
[----:B------:R-:W4:Y:S01]  /*07d0*/  LDS R14, [R6+0x3c0] ;  /* 0x0003c000060e7984 */ /* 0x000f220000000800 */
[----:B0-----:R-:W-:-:S04]  /*07e0*/  IMAD R12, R12, R15, R24 ;  /* 0x0000000f0c0c7224 */ /* 0x001fc800078e0218 */
[----:B-1----:R-:W-:-:S04]  /*07f0*/  IMAD R8, R8, R13, R12 ;  /* 0x0000000d08087224 */ /* 0x002fc800078e020c */
[----:B--2---:R-:W-:-:S04]  /*0800*/  IMAD R9, R25, R9, R8 ;  /* 0x0000000919097224 */ /* 0x004fc800078e0208 */
[----:B---3--:R-:W-:-:S04]  /*0810*/  IMAD R9, R26, R10, R9 ;  /* 0x0000000a1a097224 */ /* 0x008fc800078e0209 */
[----:B----4-:R-:W-:Y:S01]  /*0820*/  IMAD R25, R14, R11, R9 ;  /* 0x0000000b0e197224 */ /* 0x010fe200078e0209 */
[----:B------:R-:W-:Y:S06]  /*0830*/  BAR.SYNC.DEFER_BLOCKING 0x0 ;  /* 0x0000000000007b1d */ /* 0x000fec0000010000 */
[----:B------:R-:W-:Y:S05]  /*0840*/  @P0 BRA `(.L_x_7) ;  /* 0xfffffff800840947 */ /* 0x000fea000383ffff */
[----:B------:R-:W-:-:S07]  /*0850*/  LOP3.LUT R13, R23, 0x7fffffe0, RZ, 0xc0, !PT ;  /* 0x7fffffe0170d7812 */ /* 0x000fce00078ec0ff */
.L_x_6:
[----:B------:R-:W-:-:S13]  /*0860*/  LOP3.LUT P0, RZ, R23, 0x10, RZ, 0xc0, !PT ;  /* 0x0000001017ff7812 */ /* 0x000fda000780c0ff */
[----:B------:R-:W-:Y:S05]  /*0870*/  @!P0 BRA `(.L_x_5) ;  /* 0x0000000000cc8947 */ /* 0x000fea0003800000 */
[----:B------:R-:W0:Y:S01]  /*0880*/  LDC.64 R10, c[0x0][0x380] ;  /* 0x0000e000ff0a7b82 */ /* 0x000e220000000a00 */
[-C--:B------:R-:W-:Y:S02]  /*0890*/  IADD3 R4, PT, PT, R4, R13.reuse, RZ ;  /* 0x0000000d04047210 */ /* 0x080fe40007ffe0ff */
[----:B------:R-:W-:-:S03]  /*08a0*/  IADD3 R13, PT, PT, R22, R13, RZ ;  /* 0x0000000d160d7210 */ /* 0x000fc60007ffe0ff */
[----:B------:R-:W-:Y:S02]  /*08b0*/  IMAD R15, R4, R0, R5 ;  /* 0x00000000040f7224 */ /* 0x000fe400078e0205 */
[----:B------:R-:W1:Y:S01]  /*08c0*/  LDC.64 R8, c[0x0][0x388] ;  /* 0x0000e200ff087b82 */ /* 0x000e620000000a00 */
[----:B0-----:R-:W-:-:S05]  /*08d0*/  IMAD.WIDE R12, R13, 0x4, R10 ;  /* 0x000000040d0c7825 */ /* 0x001fca00078e020a */
[----:B------:R-:W2:Y:S01]  /*08e0*/  LDG.E R6, desc[UR8][R12.64] ;  /* 0x000000080c067981 */ /* 0x000ea2000c1e1900 */
[----:B-1----:R-:W-:-:S05]  /*08f0*/  IMAD.WIDE R14, R15, 0x4, R8 ;  /* 0x000000040f0e7825 */ /* 0x002fca00078e0208 */
[----:B------:R-:W3:Y:S01]  /*0900*/  LDG.E R17, desc[UR8][R14.64] ;  /* 0x000000080e117981 */ /* 0x000ee2000c1e1900 */
[C---:B------:R-:W-:Y:S02]  /*0910*/  LEA R19, R7.reuse, R2, 0x2 ;  /* 0x0000000207137211 */ /* 0x040fe400078e10ff */
[----:B------:R-:W-:-:S03]  /*0920*/  LEA R7, R7, UR5, 0x2 ;  /* 0x0000000507077c11 */ /* 0x000fc6000f8e10ff */
[----:B--2---:R-:W-:Y:S04]  /*0930*/  STS [R19], R6 ;  /* 0x0000000613007388 */ /* 0x004fe80000000800 */
[----:B---3--:R-:W-:Y:S01]  /*0940*/  STS [R20], R17 ;  /* 0x0000001114007388 */ /* 0x008fe20000000800 */
[----:B------:R-:W-:Y:S06]  /*0950*/  BAR.SYNC.DEFER_BLOCKING 0x0 ;  /* 0x0000000000007b1d */ /* 0x000fec0000010000 */
[----:B------:R-:W-:Y:S04]  /*0960*/  LDS R16, [R7] ;  /* 0x0000000007107984 */ /* 0x000fe80000000800 */
[----:B------:R-:W0:Y:S04]  /*0970*/  LDS.128 R8, [R2] ;  /* 0x0000000002087984 */ /* 0x000e280000000c00 */
[----:B------:R-:W1:Y:S04]  /*0980*/  LDS R22, [R7+0x40] ;  /* 0x0000400007167984 */ /* 0x000e680000000800 */
[----:B------:R-:W2:Y:S04]  /*0990*/  LDS R29, [R7+0x80] ;  /* 0x00008000071d7984 */ /* 0x000ea80000000800 */
[----:B------:R-:W3:Y:S04]  /*09a0*/  LDS R24, [R7+0xc0] ;  /* 0x0000c00007187984 */ /* 0x000ee80000000800 */
[----:B------:R-:W-:Y:S04]  /*09b0*/  LDS R21, [R7+0x100] ;  /* 0x0001000007157984 */ /* 0x000fe80000000800 */
[----:B------:R-:W4:Y:S04]  /*09c0*/  LDS.128 R12, [R2+0x10] ;  /* 0x00001000020c7984 */ /* 0x000f280000000c00 */
[----:B------:R-:W5:Y:S04]  /*09d0*/  LDS R4, [R7+0x140] ;  /* 0x0001400007047984 */ /* 0x000f680000000800 */
[----:B------:R-:W5:Y:S04]  /*09e0*/  LDS R23, [R7+0x180] ;  /* 0x0001800007177984 */ /* 0x000f680000000800 */
[----:B------:R-:W5:Y:S04]  /*09f0*/  LDS R6, [R7+0x1c0] ;  /* 0x0001c00007067984 */ /* 0x000f680000000800 */
[----:B------:R-:W-:Y:S01]  /*0a00*/  LDS R20, [R7+0x240] ;  /* 0x0002400007147984 */ /* 0x000fe20000000800 */
[----:B0-----:R-:W-:-:S03]  /*0a10*/  IMAD R8, R8, R16, R25 ;  /* 0x0000001008087224 */ /* 0x001fc600078e0219 */
[----:B------:R-:W-:Y:S04]  /*0a20*/  LDS R27, [R7+0x280] ;  /* 0x00028000071b7984 */ /* 0x000fe80000000800 */
[----:B------:R-:W-:Y:S04]  /*0a30*/  LDS R25, [R7+0x200] ;  /* 0x0002000007197984 */ /* 0x000fe80000000800 */
[----:B------:R-:W0:Y:S01]  /*0a40*/  LDS.128 R16, [R2+0x20] ;  /* 0x0000200002107984 */ /* 0x000e220000000c00 */
[----:B-1----:R-:W-:-:S03]  /*0a50*/  IMAD R8, R22, R9, R8 ;  /* 0x0000000916087224 */ /* 0x002fc600078e0208 */
[----:B------:R-:W1:Y:S01]  /*0a60*/  LDS R22, [R7+0x2c0] ;  /* 0x0002c00007167984 */ /* 0x000e620000000800 */
[----:B--2---:R-:W-:-:S03]  /*0a70*/  IMAD R8, R29, R10, R8 ;  /* 0x0000000a1d087224 */ /* 0x004fc600078e0208 */
[----:B------:R-:W-:Y:S01]  /*0a80*/  LDS R29, [R7+0x300] ;  /* 0x00030000071d7984 */ /* 0x000fe20000000800 */
[----:B---3--:R-:W-:-:S03]  /*0a90*/  IMAD R24, R24, R11, R8 ;  /* 0x0000000b18187224 */ /* 0x008fc600078e0208 */
[----:B------:R-:W2:Y:S01]  /*0aa0*/  LDS.128 R8, [R2+0x30] ;  /* 0x0000300002087984 */ /* 0x000ea20000000c00 */
[----:B----4-:R-:W-:-:S03]  /*0ab0*/  IMAD R21, R12, R21, R24 ;  /* 0x000000150c157224 */ /* 0x010fc600078e0218 */
[----:B------:R-:W3:Y:S01]  /*0ac0*/  LDS R12, [R7+0x340] ;  /* 0x00034000070c7984 */ /* 0x000ee20000000800 */
[----:B-----5:R-:W-:-:S03]  /*0ad0*/  IMAD R21, R4, R13, R21 ;  /* 0x0000000d04157224 */ /* 0x020fc600078e0215 */
[----:B------:R-:W4:Y:S04]  /*0ae0*/  LDS R13, [R7+0x380] ;  /* 0x00038000070d7984 */ /* 0x000f280000000800 */
[----:B------:R-:W5:Y:S01]  /*0af0*/  LDS R4, [R7+0x3c0] ;  /* 0x0003c00007047984 */ /* 0x000f620000000800 */
[----:B------:R-:W-:-:S04]  /*0b00*/  IMAD R14, R23, R14, R21 ;  /* 0x0000000e170e7224 */ /* 0x000fc800078e0215 */
[----:B------:R-:W-:-:S04]  /*0b10*/  IMAD R6, R6, R15, R14 ;  /* 0x0000000f06067224 */ /* 0x000fc800078e020e */
[----:B0-----:R-:W-:-:S04]  /*0b20*/  IMAD R6, R16, R25, R6 ;  /* 0x0000001910067224 */ /* 0x001fc800078e0206 */
[----:B------:R-:W-:-:S04]  /*0b30*/  IMAD R6, R20, R17, R6 ;  /* 0x0000001114067224 */ /* 0x000fc800078e0206 */
[----:B------:R-:W-:-:S04]  /*0b40*/  IMAD R6, R27, R18, R6 ;  /* 0x000000121b067224 */ /* 0x000fc800078e0206 */
[----:B-1----:R-:W-:-:S04]  /*0b50*/  IMAD R6, R22, R19, R6 ;  /* 0x0000001316067224 */ /* 0x002fc800078e0206 */
[----:B--2---:R-:W-:-:S04]  /*0b60*/  IMAD R6, R8, R29, R6 ;  /* 0x0000001d08067224 */ /* 0x004fc800078e0206 */
[----:B---3--:R-:W-:-:S04]  /*0b70*/  IMAD R6, R12, R9, R6 ;  /* 0x000000090c067224 */ /* 0x008fc800078e0206 */
[----:B----4-:R-:W-:-:S04]  /*0b80*/  IMAD R6, R13, R10, R6 ;  /* 0x0000000a0d067224 */ /* 0x010fc800078e0206 */
[----:B-----5:R-:W-:Y:S01]  /*0b90*/  IMAD R25, R4, R11, R6 ;  /* 0x0000000b04197224 */ /* 0x020fe200078e0206 */
[----:B------:R-:W-:Y:S06]  /*0ba0*/  BAR.SYNC.DEFER_BLOCKING 0x0 ;  /* 0x0000000000007b1d */ /* 0x000fec0000010000 */
.L_x_5:
[----:B------:R-:W-:-:S04]  /*0bb0*/  VIMNMX R7, PT, PT, R3, R5, !PT ;  /* 0x0000000503077248 */ /* 0x000fc80007fe0100 */
[----:B------:R-:W-:-:S13]  /*0bc0*/  ISETP.GE.AND P0, PT, R7, R0, PT ;  /* 0x000000000700720c */ /* 0x000fda0003f06270 */
[----:B------:R-:W-:Y:S05]  /*0bd0*/  @P0 EXIT ;  /* 0x000000000000094d */ /* 0x000fea0003800000 */
[----:B------:R-:W0:Y:S01]  /*0be0*/  LDC.64 R6, c[0x0][0x390] ;  /* 0x0000e400ff067b82 */ /* 0x000e220000000a00 */
[----:B------:R-:W-:-:S04]  /*0bf0*/  IMAD R3, R3, R0, R5 ;  /* 0x0000000003037224 */ /* 0x000fc800078e0205 */
[----:B0-----:R-:W-:-:S05]  /*0c00*/  IMAD.WIDE R2, R3, 0x4, R6 ;  /* 0x0000000403027825 */ /* 0x001fca00078e0206 */
[----:B------:R-:W-:Y:S01]  /*0c10*/  STG.E desc[UR8][R2.64], R25 ;  /* 0x0000001902007986 */ /* 0x000fe2000c101908 */
[----:B------:R-:W-:Y:S05]  /*0c20*/  EXIT ;  /* 0x000000000000794d */ /* 0x000fea0003800000 */
.L_x_8:
        /* <DEDUP_REMOVED lines=13> */
.L_x_10:


//--------------------- .nv.shared.reserved.0     --------------------------
	.section	.nv.shared.reserved.0,"aw",@nobits
	.weak		__nv_reservedSMEM_offset_0_alias
	.size		__nv_reservedSMEM_offset_0_alias, 0, 64
	.other		__nv_reservedSMEM_offset_0_alias,@"STO_CUDA_RESERVED_SHARED STV_DEFAULT"
__nv_reservedSMEM_offset_0_alias:
	.zero		0
	.zero		64


//--------------------- .nv.shared._Z4gemmPiS_S_i --------------------------
	.section	.nv.shared._Z4gemmPiS_S_i,"aw",@nobits
	.sectionflags	@""
	.align	4
.nv.shared._Z4gemmPiS_S_i:
	.zero		3072


//--------------------- .nv.constant0._Z12gemmBaselinePiS_S_i --------------------------
	.section	.nv.constant0._Z12gemmBaselinePiS_S_i,"a",@progbits
	.sectionflags	@""
	.align	4
.nv.constant0._Z12gemmBaselinePiS_S_i:
	.zero		924


//--------------------- .nv.constant0._Z4gemmPiS_S_i --------------------------
	.section	.nv.constant0._Z4gemmPiS_S_i,"a",@progbits
	.sectionflags	@""
	.align	4
.nv.constant0._Z4gemmPiS_S_i:
	.zero		924


//--------------------- SYMBOLS --------------------------

	.type		.nv.reservedSmem.offset0,@object
	.size		.nv.reservedSmem.offset0,0x4
	.type		.nv.reservedSmem.cap,@object
	.size		.nv.reservedSmem.cap,0x4
